//
// Generated by NVIDIA NVVM Compiler
//
// Compiler Build ID: CL-36424714
// Cuda compilation tools, release 13.0, V13.0.88
// Based on NVVM 20.0.0
//

.version 9.0
.target sm_100
.address_size 64

	// .globl	_Z17morphology_kernelPKhPhiiib

.visible .entry _Z17morphology_kernelPKhPhiiib(
	.param .u64 .ptr .align 1 _Z17morphology_kernelPKhPhiiib_param_0,
	.param .u64 .ptr .align 1 _Z17morphology_kernelPKhPhiiib_param_1,
	.param .u32 _Z17morphology_kernelPKhPhiiib_param_2,
	.param .u32 _Z17morphology_kernelPKhPhiiib_param_3,
	.param .u32 _Z17morphology_kernelPKhPhiiib_param_4,
	.param .u8 _Z17morphology_kernelPKhPhiiib_param_5
)
{
	.reg .pred 	%p<22>;
	.reg .b16 	%rs<154>;
	.reg .b32 	%r<181>;
	.reg .b64 	%rd<69>;

	ld.param.u64 	%rd3, [_Z17morphology_kernelPKhPhiiib_param_0];
	ld.param.u64 	%rd2, [_Z17morphology_kernelPKhPhiiib_param_1];
	ld.param.u32 	%r33, [_Z17morphology_kernelPKhPhiiib_param_2];
	ld.param.u32 	%r36, [_Z17morphology_kernelPKhPhiiib_param_3];
	ld.param.u32 	%r35, [_Z17morphology_kernelPKhPhiiib_param_4];
	ld.param.s8 	%rs18, [_Z17morphology_kernelPKhPhiiib_param_5];
	cvta.to.global.u64 	%rd1, %rd3;
	mov.u32 	%r37, %ctaid.x;
	mov.u32 	%r38, %ntid.x;
	mov.u32 	%r39, %tid.x;
	mad.lo.s32 	%r1, %r37, %r38, %r39;
	mov.u32 	%r40, %ctaid.y;
	mov.u32 	%r41, %ntid.y;
	mov.u32 	%r42, %tid.y;
	mad.lo.s32 	%r43, %r40, %r41, %r42;
	setp.ge.s32 	%p1, %r1, %r33;
	setp.ge.s32 	%p2, %r43, %r36;
	or.pred  	%p3, %p1, %p2;
	@%p3 bra 	$L__BB0_19;
	setp.eq.s16 	%p4, %rs18, 0;
	selp.s16 	%rs152, -1, 0, %p4;
	shr.u32 	%r44, %r35, 31;
	add.s32 	%r45, %r35, %r44;
	shr.s32 	%r3, %r45, 1;
	neg.s32 	%r4, %r3;
	setp.lt.s32 	%p5, %r35, -1;
	@%p5 bra 	$L__BB0_18;
	add.s32 	%r5, %r33, -1;
	add.s32 	%r6, %r36, -1;
	abs.s32 	%r7, %r3;
	add.s32 	%r8, %r3, %r7;
	add.s32 	%r46, %r8, 1;
	and.b32  	%r9, %r46, 15;
	add.s32 	%r10, %r9, -1;
	and.b32  	%r11, %r46, 7;
	add.s32 	%r12, %r11, -1;
	and.b32  	%r13, %r46, 3;
	sub.s32 	%r14, 7, %r3;
	and.b32  	%r47, %r46, -16;
	neg.s32 	%r15, %r47;
	sub.s32 	%r16, %r1, %r3;
	mov.u32 	%r174, %r4;
$L__BB0_3:
	mov.u32 	%r17, %r174;
	setp.lt.u32 	%p6, %r8, 15;
	add.s32 	%r48, %r17, %r43;
	max.s32 	%r49, %r48, 0;
	min.s32 	%r50, %r49, %r6;
	mul.lo.s32 	%r18, %r50, %r33;
	mov.u32 	%r179, %r4;
	@%p6 bra 	$L__BB0_7;
	mov.u32 	%r175, %r16;
	mov.u32 	%r176, %r15;
	mov.u32 	%r177, %r14;
$L__BB0_5:
	.pragma "nounroll";
	setp.eq.s16 	%p7, %rs18, 0;
	max.s32 	%r51, %r175, 0;
	min.s32 	%r52, %r51, %r5;
	add.s32 	%r53, %r52, %r18;
	cvt.s64.s32 	%rd4, %r53;
	add.s64 	%rd5, %rd1, %rd4;
	ld.global.u8 	%rs20, [%rd5];
	and.b16  	%rs21, %rs152, 255;
	max.u16 	%rs22, %rs21, %rs20;
	min.u16 	%rs23, %rs21, %rs20;
	selp.b16 	%rs24, %rs23, %rs22, %p7;
	add.s32 	%r54, %r175, 1;
	max.s32 	%r55, %r54, 0;
	min.s32 	%r56, %r55, %r5;
	add.s32 	%r57, %r56, %r18;
	cvt.s64.s32 	%rd6, %r57;
	add.s64 	%rd7, %rd1, %rd6;
	ld.global.u8 	%rs25, [%rd7];
	max.u16 	%rs26, %rs24, %rs25;
	min.u16 	%rs27, %rs24, %rs25;
	selp.b16 	%rs28, %rs27, %rs26, %p7;
	add.s32 	%r58, %r175, 2;
	max.s32 	%r59, %r58, 0;
	min.s32 	%r60, %r59, %r5;
	add.s32 	%r61, %r60, %r18;
	cvt.s64.s32 	%rd8, %r61;
	add.s64 	%rd9, %rd1, %rd8;
	ld.global.u8 	%rs29, [%rd9];
	max.u16 	%rs30, %rs28, %rs29;
	min.u16 	%rs31, %rs28, %rs29;
	selp.b16 	%rs32, %rs31, %rs30, %p7;
	add.s32 	%r62, %r175, 3;
	max.s32 	%r63, %r62, 0;
	min.s32 	%r64, %r63, %r5;
	add.s32 	%r65, %r64, %r18;
	cvt.s64.s32 	%rd10, %r65;
	add.s64 	%rd11, %rd1, %rd10;
	ld.global.u8 	%rs33, [%rd11];
	max.u16 	%rs34, %rs32, %rs33;
	min.u16 	%rs35, %rs32, %rs33;
	selp.b16 	%rs36, %rs35, %rs34, %p7;
	add.s32 	%r66, %r175, 4;
	max.s32 	%r67, %r66, 0;
	min.s32 	%r68, %r67, %r5;
	add.s32 	%r69, %r68, %r18;
	cvt.s64.s32 	%rd12, %r69;
	add.s64 	%rd13, %rd1, %rd12;
	ld.global.u8 	%rs37, [%rd13];
	max.u16 	%rs38, %rs36, %rs37;
	min.u16 	%rs39, %rs36, %rs37;
	selp.b16 	%rs40, %rs39, %rs38, %p7;
	add.s32 	%r70, %r175, 5;
	max.s32 	%r71, %r70, 0;
	min.s32 	%r72, %r71, %r5;
	add.s32 	%r73, %r72, %r18;
	cvt.s64.s32 	%rd14, %r73;
	add.s64 	%rd15, %rd1, %rd14;
	ld.global.u8 	%rs41, [%rd15];
	max.u16 	%rs42, %rs40, %rs41;
	min.u16 	%rs43, %rs40, %rs41;
	selp.b16 	%rs44, %rs43, %rs42, %p7;
	add.s32 	%r74, %r175, 6;
	max.s32 	%r75, %r74, 0;
	min.s32 	%r76, %r75, %r5;
	add.s32 	%r77, %r76, %r18;
	cvt.s64.s32 	%rd16, %r77;
	add.s64 	%rd17, %rd1, %rd16;
	ld.global.u8 	%rs45, [%rd17];
	max.u16 	%rs46, %rs44, %rs45;
	min.u16 	%rs47, %rs44, %rs45;
	selp.b16 	%rs48, %rs47, %rs46, %p7;
	add.s32 	%r78, %r175, 7;
	max.s32 	%r79, %r78, 0;
	min.s32 	%r80, %r79, %r5;
	add.s32 	%r81, %r80, %r18;
	cvt.s64.s32 	%rd18, %r81;
	add.s64 	%rd19, %rd1, %rd18;
	ld.global.u8 	%rs49, [%rd19];
	max.u16 	%rs50, %rs48, %rs49;
	min.u16 	%rs51, %rs48, %rs49;
	selp.b16 	%rs52, %rs51, %rs50, %p7;
	add.s32 	%r82, %r175, 8;
	max.s32 	%r83, %r82, 0;
	min.s32 	%r84, %r83, %r5;
	add.s32 	%r85, %r84, %r18;
	cvt.s64.s32 	%rd20, %r85;
	add.s64 	%rd21, %rd1, %rd20;
	ld.global.u8 	%rs53, [%rd21];
	max.u16 	%rs54, %rs52, %rs53;
	min.u16 	%rs55, %rs52, %rs53;
	selp.b16 	%rs56, %rs55, %rs54, %p7;
	add.s32 	%r86, %r175, 9;
	max.s32 	%r87, %r86, 0;
	min.s32 	%r88, %r87, %r5;
	add.s32 	%r89, %r88, %r18;
	cvt.s64.s32 	%rd22, %r89;
	add.s64 	%rd23, %rd1, %rd22;
	ld.global.u8 	%rs57, [%rd23];
	max.u16 	%rs58, %rs56, %rs57;
	min.u16 	%rs59, %rs56, %rs57;
	selp.b16 	%rs60, %rs59, %rs58, %p7;
	add.s32 	%r90, %r175, 10;
	max.s32 	%r91, %r90, 0;
	min.s32 	%r92, %r91, %r5;
	add.s32 	%r93, %r92, %r18;
	cvt.s64.s32 	%rd24, %r93;
	add.s64 	%rd25, %rd1, %rd24;
	ld.global.u8 	%rs61, [%rd25];
	max.u16 	%rs62, %rs60, %rs61;
	min.u16 	%rs63, %rs60, %rs61;
	selp.b16 	%rs64, %rs63, %rs62, %p7;
	add.s32 	%r94, %r175, 11;
	max.s32 	%r95, %r94, 0;
	min.s32 	%r96, %r95, %r5;
	add.s32 	%r97, %r96, %r18;
	cvt.s64.s32 	%rd26, %r97;
	add.s64 	%rd27, %rd1, %rd26;
	ld.global.u8 	%rs65, [%rd27];
	max.u16 	%rs66, %rs64, %rs65;
	min.u16 	%rs67, %rs64, %rs65;
	selp.b16 	%rs68, %rs67, %rs66, %p7;
	add.s32 	%r98, %r175, 12;
	max.s32 	%r99, %r98, 0;
	min.s32 	%r100, %r99, %r5;
	add.s32 	%r101, %r100, %r18;
	cvt.s64.s32 	%rd28, %r101;
	add.s64 	%rd29, %rd1, %rd28;
	ld.global.u8 	%rs69, [%rd29];
	max.u16 	%rs70, %rs68, %rs69;
	min.u16 	%rs71, %rs68, %rs69;
	selp.b16 	%rs72, %rs71, %rs70, %p7;
	add.s32 	%r102, %r175, 13;
	max.s32 	%r103, %r102, 0;
	min.s32 	%r104, %r103, %r5;
	add.s32 	%r105, %r104, %r18;
	cvt.s64.s32 	%rd30, %r105;
	add.s64 	%rd31, %rd1, %rd30;
	ld.global.u8 	%rs73, [%rd31];
	max.u16 	%rs74, %rs72, %rs73;
	min.u16 	%rs75, %rs72, %rs73;
	selp.b16 	%rs76, %rs75, %rs74, %p7;
	add.s32 	%r106, %r175, 14;
	max.s32 	%r107, %r106, 0;
	min.s32 	%r108, %r107, %r5;
	add.s32 	%r109, %r108, %r18;
	cvt.s64.s32 	%rd32, %r109;
	add.s64 	%rd33, %rd1, %rd32;
	ld.global.u8 	%rs77, [%rd33];
	max.u16 	%rs78, %rs76, %rs77;
	min.u16 	%rs79, %rs76, %rs77;
	selp.b16 	%rs80, %rs79, %rs78, %p7;
	add.s32 	%r110, %r175, 15;
	max.s32 	%r111, %r110, 0;
	min.s32 	%r112, %r111, %r5;
	add.s32 	%r113, %r112, %r18;
	cvt.s64.s32 	%rd34, %r113;
	add.s64 	%rd35, %rd1, %rd34;
	ld.global.u8 	%rs81, [%rd35];
	max.u16 	%rs82, %rs80, %rs81;
	min.u16 	%rs83, %rs80, %rs81;
	selp.b16 	%rs152, %rs83, %rs82, %p7;
	add.s32 	%r177, %r177, 16;
	add.s32 	%r176, %r176, 16;
	add.s32 	%r175, %r175, 16;
	setp.ne.s32 	%p8, %r176, 0;
	@%p8 bra 	$L__BB0_5;
	add.s32 	%r179, %r177, -7;
$L__BB0_7:
	setp.eq.s32 	%p9, %r9, 0;
	@%p9 bra 	$L__BB0_17;
	setp.lt.u32 	%p10, %r10, 7;
	@%p10 bra 	$L__BB0_10;
	setp.eq.s16 	%p11, %rs18, 0;
	add.s32 	%r114, %r179, %r1;
	max.s32 	%r115, %r114, 0;
	min.s32 	%r116, %r115, %r5;
	add.s32 	%r117, %r116, %r18;
	cvt.s64.s32 	%rd36, %r117;
	add.s64 	%rd37, %rd1, %rd36;
	ld.global.u8 	%rs85, [%rd37];
	and.b16  	%rs86, %rs152, 255;
	max.u16 	%rs87, %rs86, %rs85;
	min.u16 	%rs88, %rs86, %rs85;
	selp.b16 	%rs89, %rs88, %rs87, %p11;
	add.s32 	%r118, %r114, 1;
	max.s32 	%r119, %r118, 0;
	min.s32 	%r120, %r119, %r5;
	add.s32 	%r121, %r120, %r18;
	cvt.s64.s32 	%rd38, %r121;
	add.s64 	%rd39, %rd1, %rd38;
	ld.global.u8 	%rs90, [%rd39];
	max.u16 	%rs91, %rs89, %rs90;
	min.u16 	%rs92, %rs89, %rs90;
	selp.b16 	%rs93, %rs92, %rs91, %p11;
	add.s32 	%r122, %r114, 2;
	max.s32 	%r123, %r122, 0;
	min.s32 	%r124, %r123, %r5;
	add.s32 	%r125, %r124, %r18;
	cvt.s64.s32 	%rd40, %r125;
	add.s64 	%rd41, %rd1, %rd40;
	ld.global.u8 	%rs94, [%rd41];
	max.u16 	%rs95, %rs93, %rs94;
	min.u16 	%rs96, %rs93, %rs94;
	selp.b16 	%rs97, %rs96, %rs95, %p11;
	add.s32 	%r126, %r114, 3;
	max.s32 	%r127, %r126, 0;
	min.s32 	%r128, %r127, %r5;
	add.s32 	%r129, %r128, %r18;
	cvt.s64.s32 	%rd42, %r129;
	add.s64 	%rd43, %rd1, %rd42;
	ld.global.u8 	%rs98, [%rd43];
	max.u16 	%rs99, %rs97, %rs98;
	min.u16 	%rs100, %rs97, %rs98;
	selp.b16 	%rs101, %rs100, %rs99, %p11;
	add.s32 	%r130, %r114, 4;
	max.s32 	%r131, %r130, 0;
	min.s32 	%r132, %r131, %r5;
	add.s32 	%r133, %r132, %r18;
	cvt.s64.s32 	%rd44, %r133;
	add.s64 	%rd45, %rd1, %rd44;
	ld.global.u8 	%rs102, [%rd45];
	max.u16 	%rs103, %rs101, %rs102;
	min.u16 	%rs104, %rs101, %rs102;
	selp.b16 	%rs105, %rs104, %rs103, %p11;
	add.s32 	%r134, %r114, 5;
	max.s32 	%r135, %r134, 0;
	min.s32 	%r136, %r135, %r5;
	add.s32 	%r137, %r136, %r18;
	cvt.s64.s32 	%rd46, %r137;
	add.s64 	%rd47, %rd1, %rd46;
	ld.global.u8 	%rs106, [%rd47];
	max.u16 	%rs107, %rs105, %rs106;
	min.u16 	%rs108, %rs105, %rs106;
	selp.b16 	%rs109, %rs108, %rs107, %p11;
	add.s32 	%r138, %r114, 6;
	max.s32 	%r139, %r138, 0;
	min.s32 	%r140, %r139, %r5;
	add.s32 	%r141, %r140, %r18;
	cvt.s64.s32 	%rd48, %r141;
	add.s64 	%rd49, %rd1, %rd48;
	ld.global.u8 	%rs110, [%rd49];
	max.u16 	%rs111, %rs109, %rs110;
	min.u16 	%rs112, %rs109, %rs110;
	selp.b16 	%rs113, %rs112, %rs111, %p11;
	add.s32 	%r142, %r114, 7;
	max.s32 	%r143, %r142, 0;
	min.s32 	%r144, %r143, %r5;
	add.s32 	%r145, %r144, %r18;
	cvt.s64.s32 	%rd50, %r145;
	add.s64 	%rd51, %rd1, %rd50;
	ld.global.u8 	%rs114, [%rd51];
	max.u16 	%rs115, %rs113, %rs114;
	min.u16 	%rs116, %rs113, %rs114;
	selp.b16 	%rs152, %rs116, %rs115, %p11;
	add.s32 	%r179, %r179, 8;
$L__BB0_10:
	setp.eq.s32 	%p12, %r11, 0;
	@%p12 bra 	$L__BB0_17;
	setp.lt.u32 	%p13, %r12, 3;
	@%p13 bra 	$L__BB0_13;
	setp.eq.s16 	%p14, %rs18, 0;
	add.s32 	%r146, %r179, %r1;
	max.s32 	%r147, %r146, 0;
	min.s32 	%r148, %r147, %r5;
	add.s32 	%r149, %r148, %r18;
	cvt.s64.s32 	%rd52, %r149;
	add.s64 	%rd53, %rd1, %rd52;
	ld.global.u8 	%rs118, [%rd53];
	and.b16  	%rs119, %rs152, 255;
	max.u16 	%rs120, %rs119, %rs118;
	min.u16 	%rs121, %rs119, %rs118;
	selp.b16 	%rs122, %rs121, %rs120, %p14;
	add.s32 	%r150, %r146, 1;
	max.s32 	%r151, %r150, 0;
	min.s32 	%r152, %r151, %r5;
	add.s32 	%r153, %r152, %r18;
	cvt.s64.s32 	%rd54, %r153;
	add.s64 	%rd55, %rd1, %rd54;
	ld.global.u8 	%rs123, [%rd55];
	max.u16 	%rs124, %rs122, %rs123;
	min.u16 	%rs125, %rs122, %rs123;
	selp.b16 	%rs126, %rs125, %rs124, %p14;
	add.s32 	%r154, %r146, 2;
	max.s32 	%r155, %r154, 0;
	min.s32 	%r156, %r155, %r5;
	add.s32 	%r157, %r156, %r18;
	cvt.s64.s32 	%rd56, %r157;
	add.s64 	%rd57, %rd1, %rd56;
	ld.global.u8 	%rs127, [%rd57];
	max.u16 	%rs128, %rs126, %rs127;
	min.u16 	%rs129, %rs126, %rs127;
	selp.b16 	%rs130, %rs129, %rs128, %p14;
	add.s32 	%r158, %r146, 3;
	max.s32 	%r159, %r158, 0;
	min.s32 	%r160, %r159, %r5;
	add.s32 	%r161, %r160, %r18;
	cvt.s64.s32 	%rd58, %r161;
	add.s64 	%rd59, %rd1, %rd58;
	ld.global.u8 	%rs131, [%rd59];
	max.u16 	%rs132, %rs130, %rs131;
	min.u16 	%rs133, %rs130, %rs131;
	selp.b16 	%rs152, %rs133, %rs132, %p14;
	add.s32 	%r179, %r179, 4;
$L__BB0_13:
	setp.eq.s32 	%p15, %r13, 0;
	@%p15 bra 	$L__BB0_17;
	setp.eq.s32 	%p16, %r13, 1;
	setp.eq.s16 	%p17, %rs18, 0;
	add.s32 	%r31, %r179, %r1;
	max.s32 	%r162, %r31, 0;
	min.s32 	%r163, %r162, %r5;
	add.s32 	%r164, %r163, %r18;
	cvt.s64.s32 	%rd60, %r164;
	add.s64 	%rd61, %rd1, %rd60;
	ld.global.u8 	%rs134, [%rd61];
	and.b16  	%rs135, %rs152, 255;
	max.u16 	%rs136, %rs135, %rs134;
	min.u16 	%rs137, %rs135, %rs134;
	selp.b16 	%rs152, %rs137, %rs136, %p17;
	@%p16 bra 	$L__BB0_17;
	setp.eq.s32 	%p18, %r13, 2;
	add.s32 	%r165, %r31, 1;
	max.s32 	%r166, %r165, 0;
	min.s32 	%r167, %r166, %r5;
	add.s32 	%r168, %r167, %r18;
	cvt.s64.s32 	%rd62, %r168;
	add.s64 	%rd63, %rd1, %rd62;
	ld.global.u8 	%rs138, [%rd63];
	max.u16 	%rs139, %rs152, %rs138;
	min.u16 	%rs140, %rs152, %rs138;
	selp.b16 	%rs152, %rs140, %rs139, %p17;
	@%p18 bra 	$L__BB0_17;
	add.s32 	%r169, %r31, 2;
	max.s32 	%r170, %r169, 0;
	min.s32 	%r171, %r170, %r5;
	add.s32 	%r172, %r171, %r18;
	cvt.s64.s32 	%rd64, %r172;
	add.s64 	%rd65, %rd1, %rd64;
	ld.global.u8 	%rs141, [%rd65];
	max.u16 	%rs142, %rs152, %rs141;
	min.u16 	%rs143, %rs152, %rs141;
	selp.b16 	%rs152, %rs143, %rs142, %p17;
$L__BB0_17:
	add.s32 	%r174, %r17, 1;
	setp.ne.s32 	%p21, %r17, %r7;
	@%p21 bra 	$L__BB0_3;
$L__BB0_18:
	mad.lo.s32 	%r173, %r33, %r43, %r1;
	cvt.s64.s32 	%rd66, %r173;
	cvta.to.global.u64 	%rd67, %rd2;
	add.s64 	%rd68, %rd67, %rd66;
	st.global.u8 	[%rd68], %rs152;
$L__BB0_19:
	ret;

}


// ===== COMPILED SASS (sm_100) =====

	.target	sm_100

	.elftype	@"ET_EXEC"


//--------------------- .note.nv.tkinfo           --------------------------
	.section	.note.nv.tkinfo,"",@"SHT_NOTE"
	.sectionflags	@"SHF_NOTE_NV_TKINFO"
	.tkinfo
        /*0018*/ 	.word	0x00000002
        /*0030*/ 	.string	""
        /*0030*/ 	.string	"ptxas"
        /*0030*/ 	.string	"Cuda compilation tools, release 13.0, V13.0.88"
        /*0030*/ 	.string	"Build cuda_13.0.r13.0/compiler.36424714_0"
        /*0030*/ 	.string	"-arch sm_100 -m 64 "



//--------------------- .note.nv.cuinfo           --------------------------
	.section	.note.nv.cuinfo,"",@"SHT_NOTE"
	.sectionflags	@"SHF_NOTE_NV_CUINFO"
        /*0018*/ 	.short	0x0002
        /*001a*/ 	.short	0x0064
        /*001c*/ 	.short	0x0082
	.zero		2


//--------------------- .nv.info                  --------------------------
	.section	.nv.info,"",@"SHT_CUDA_INFO"
	.align	4


	//----- nvinfo : EIATTR_REGCOUNT
	.align		4
        /*0000*/ 	.byte	0x04, 0x2f
        /*0002*/ 	.short	(.L_1 - .L_0)
	.align		4
.L_0:
        /*0004*/ 	.word	index@(_Z17morphology_kernelPKhPhiiib)
        /*0008*/ 	.word	0x00000020


	//----- nvinfo : EIATTR_FRAME_SIZE
	.align		4
.L_1:
        /*000c*/ 	.byte	0x04, 0x11
        /*000e*/ 	.short	(.L_3 - .L_2)
	.align		4
.L_2:
        /*0010*/ 	.word	index@(_Z17morphology_kernelPKhPhiiib)
        /*0014*/ 	.word	0x00000000


	//----- nvinfo : EIATTR_MIN_STACK_SIZE
	.align		4
.L_3:
        /*0018*/ 	.byte	0x04, 0x12
        /*001a*/ 	.short	(.L_5 - .L_4)
	.align		4
.L_4:
        /*001c*/ 	.word	index@(_Z17morphology_kernelPKhPhiiib)
        /*0020*/ 	.word	0x00000000
.L_5:


//--------------------- .nv.compat                --------------------------
	.section	.nv.compat,"",@"SHT_CUDA_COMPAT_INFO"
	.align	4
        /*0000*/ 	.byte	0x02, 0x09, 0x00, 0x00, 0x02, 0x02, 0x01, 0x00, 0x02, 0x05, 0x05, 0x00, 0x03, 0x07, 0x01, 0x01
        /*0010*/ 	.byte	0x02, 0x03, 0x00, 0x00, 0x02, 0x06, 0x01, 0x00, 0x04, 0x0b, 0x08, 0x00, 0x09, 0x00, 0x00, 0x00
        /*0020*/ 	.byte	0x00, 0x00, 0x00, 0x00


//--------------------- .nv.info._Z17morphology_kernelPKhPhiiib --------------------------
	.section	.nv.info._Z17morphology_kernelPKhPhiiib,"",@"SHT_CUDA_INFO"
	.sectionflags	@""
	.align	4


	//----- nvinfo : EIATTR_CUDA_API_VERSION
	.align		4
        /*0000*/ 	.byte	0x04, 0x37
        /*0002*/ 	.short	(.L_7 - .L_6)
.L_6:
        /*0004*/ 	.word	0x00000082


	//----- nvinfo : EIATTR_KPARAM_INFO
	.align		4
.L_7:
        /*0008*/ 	.byte	0x04, 0x17
        /*000a*/ 	.short	(.L_9 - .L_8)
.L_8:
        /*000c*/ 	.word	0x00000000
        /*0010*/ 	.short	0x0005
        /*0012*/ 	.short	0x001c
        /*0014*/ 	.byte	0x00, 0xf0, 0x05, 0x00


	//----- nvinfo : EIATTR_KPARAM_INFO
	.align		4
.L_9:
        /*0018*/ 	.byte	0x04, 0x17
        /*001a*/ 	.short	(.L_11 - .L_10)
.L_10:
        /*001c*/ 	.word	0x00000000
        /*0020*/ 	.short	0x0004
        /*0022*/ 	.short	0x0018
        /*0024*/ 	.byte	0x00, 0xf0, 0x11, 0x00


	//----- nvinfo : EIATTR_KPARAM_INFO
	.align		4
.L_11:
        /*0028*/ 	.byte	0x04, 0x17
        /*002a*/ 	.short	(.L_13 - .L_12)
.L_12:
        /*002c*/ 	.word	0x00000000
        /*0030*/ 	.short	0x0003
        /*0032*/ 	.short	0x0014
        /*0034*/ 	.byte	0x00, 0xf0, 0x11, 0x00


	//----- nvinfo : EIATTR_KPARAM_INFO
	.align		4
.L_13:
        /*0038*/ 	.byte	0x04, 0x17
        /*003a*/ 	.short	(.L_15 - .L_14)
.L_14:
        /*003c*/ 	.word	0x00000000
        /*0040*/ 	.short	0x0002
        /*0042*/ 	.short	0x0010
        /*0044*/ 	.byte	0x00, 0xf0, 0x11, 0x00


	//----- nvinfo : EIATTR_KPARAM_INFO
	.align		4
.L_15:
        /*0048*/ 	.byte	0x04, 0x17
        /*004a*/ 	.short	(.L_17 - .L_16)
.L_16:
        /*004c*/ 	.word	0x00000000
        /*0050*/ 	.short	0x0001
        /*0052*/ 	.short	0x0008
        /*0054*/ 	.byte	0x00, 0xf5, 0x21, 0x00


	//----- nvinfo : EIATTR_KPARAM_INFO
	.align		4
.L_17:
        /*0058*/ 	.byte	0x04, 0x17
        /*005a*/ 	.short	(.L_19 - .L_18)
.L_18:
        /*005c*/ 	.word	0x00000000
        /*0060*/ 	.short	0x0000
        /*0062*/ 	.short	0x0000
        /*0064*/ 	.byte	0x00, 0xf5, 0x21, 0x00


	//----- nvinfo : EIATTR_SPARSE_MMA_MASK
	.align		4
.L_19:
        /*0068*/ 	.byte	0x03, 0x50
        /*006a*/ 	.short	0x0000


	//----- nvinfo : EIATTR_MAXREG_COUNT
	.align		4
        /*006c*/ 	.byte	0x03, 0x1b
        /*006e*/ 	.short	0x00ff


	//----- nvinfo : EIATTR_MERCURY_ISA_VERSION
	.align		4
        /*0070*/ 	.byte	0x03, 0x5f
        /*0072*/ 	.short	0x0101


	//----- nvinfo : EIATTR_VRC_CTA_INIT_COUNT
	.align		4
        /*0074*/ 	.byte	0x02, 0x4a
	.zero		1
	.zero		1


	//----- nvinfo : EIATTR_EXIT_INSTR_OFFSETS
	.align		4
        /*0078*/ 	.byte	0x04, 0x1c
        /*007a*/ 	.short	(.L_21 - .L_20)


	//   ....[0]....
.L_20:
        /*007c*/ 	.word	0x000000c0


	//   ....[1]....
        /*0080*/ 	.word	0x00001a30


	//----- nvinfo : EIATTR_CBANK_PARAM_SIZE
	.align		4
.L_21:
        /*0084*/ 	.byte	0x03, 0x19
        /*0086*/ 	.short	0x001d


	//----- nvinfo : EIATTR_PARAM_CBANK
	.align		4
        /*0088*/ 	.byte	0x04, 0x0a
        /*008a*/ 	.short	(.L_23 - .L_22)
	.align		4
.L_22:
        /*008c*/ 	.word	index@(.nv.constant0._Z17morphology_kernelPKhPhiiib)
        /*0090*/ 	.short	0x0380
        /*0092*/ 	.short	0x001d


	//----- nvinfo : EIATTR_SW_WAR
	.align		4
.L_23:
        /*0094*/ 	.byte	0x04, 0x36
        /*0096*/ 	.short	(.L_25 - .L_24)
.L_24:
        /*0098*/ 	.word	0x00000008
.L_25:


//--------------------- .nv.callgraph             --------------------------
	.section	.nv.callgraph,"",@"SHT_CUDA_CALLGRAPH"
	.align	4
	.sectionentsize	8
	.align		4
        /*0000*/ 	.word	0x00000000
	.align		4
        /*0004*/ 	.word	0xffffffff
	.align		4
        /*0008*/ 	.word	0x00000000
	.align		4
        /*000c*/ 	.word	0xfffffffe
	.align		4
        /*0010*/ 	.word	0x00000000
	.align		4
        /*0014*/ 	.word	0xfffffffd
	.align		4
        /*0018*/ 	.word	0x00000000
	.align		4
        /*001c*/ 	.word	0xfffffffc


//--------------------- .text._Z17morphology_kernelPKhPhiiib --------------------------
	.section	.text._Z17morphology_kernelPKhPhiiib,"ax",@progbits
	.align	128
        .global         _Z17morphology_kernelPKhPhiiib
        .type           _Z17morphology_kernelPKhPhiiib,@function
        .size           _Z17morphology_kernelPKhPhiiib,(.L_x_8 - _Z17morphology_kernelPKhPhiiib)
        .other          _Z17morphology_kernelPKhPhiiib,@"STO_CUDA_ENTRY STV_DEFAULT"
_Z17morphology_kernelPKhPhiiib:
.text._Z17morphology_kernelPKhPhiiib:
[----:B------:R-:W-:Y:S01]  /*0000*/  LDC R1, c[0x0][0x37c] ;  /* 0x0000df00ff017b82 */ /* 0x000fe20000000800 */
[----:B------:R-:W0:Y:S07]  /*0010*/  S2R R3, SR_TID.Y ;  /* 0x0000000000037919 */ /* 0x000e2e0000002200 */
[----:B------:R-:W1:Y:S01]  /*0020*/  LDC R21, c[0x0][0x360] ;  /* 0x0000d800ff157b82 */ /* 0x000e620000000800 */
[----:B------:R-:W2:Y:S01]  /*0030*/  LDCU.64 UR10, c[0x0][0x390] ;  /* 0x00007200ff0a77ac */ /* 0x000ea20008000a00 */
[----:B------:R-:W1:Y:S06]  /*0040*/  S2R R0, SR_TID.X ;  /* 0x0000000000007919 */ /* 0x000e6c0000002100 */
[----:B------:R-:W0:Y:S08]  /*0050*/  S2UR UR5, SR_CTAID.Y ;  /* 0x00000000000579c3 */ /* 0x000e300000002600 */
[----:B------:R-:W0:Y:S08]  /*0060*/  LDC R22, c[0x0][0x364] ;  /* 0x0000d900ff167b82 */ /* 0x000e300000000800 */
[----:B------:R-:W1:Y:S01]  /*0070*/  S2UR UR4, SR_CTAID.X ;  /* 0x00000000000479c3 */ /* 0x000e620000002500 */
[----:B0-----:R-:W-:-:S05]  /*0080*/  IMAD R22, R22, UR5, R3 ;  /* 0x0000000516167c24 */ /* 0x001fca000f8e0203 */
[----:B--2---:R-:W-:Y:S01]  /*0090*/  ISETP.GE.AND P0, PT, R22, UR11, PT ;  /* 0x0000000b16007c0c */ /* 0x004fe2000bf06270 */
[----:B-1----:R-:W-:-:S05]  /*00a0*/  IMAD R21, R21, UR4, R0 ;  /* 0x0000000415157c24 */ /* 0x002fca000f8e0200 */
[----:B------:R-:W-:-:S13]  /*00b0*/  ISETP.GE.OR P0, PT, R21, UR10, P0 ;  /* 0x0000000a15007c0c */ /* 0x000fda0008706670 */
[----:B------:R-:W-:Y:S05]  /*00c0*/  @P0 EXIT ;  /* 0x000000000000094d */ /* 0x000fea0003800000 */
[----:B------:R-:W0:Y:S01]  /*00d0*/  LDC R19, c[0x0][0x398] ;  /* 0x0000e600ff137b82 */ /* 0x000e220000000800 */
[----:B------:R-:W1:Y:S01]  /*00e0*/  LDCU.U8 UR4, c[0x0][0x39c] ;  /* 0x00007380ff0477ac */ /* 0x000e620008000000 */
[----:B------:R-:W2:Y:S01]  /*00f0*/  LDCU.64 UR8, c[0x0][0x358] ;  /* 0x00006b00ff0877ac */ /* 0x000ea20008000a00 */
[----:B-1----:R-:W-:-:S04]  /*0100*/  UPRMT UR4, UR4, 0x8880, URZ ;  /* 0x0000888004047896 */ /* 0x002fc800080000ff */
[----:B------:R-:W-:Y:S01]  /*0110*/  UISETP.NE.AND UP0, UPT, UR4, URZ, UPT ;  /* 0x000000ff0400728c */ /* 0x000fe2000bf05270 */
[C---:B0-----:R-:W-:Y:S02]  /*0120*/  ISETP.GE.AND P0, PT, R19.reuse, -0x1, PT ;  /* 0xffffffff1300780c */ /* 0x041fe40003f06270 */
[----:B------:R-:W-:Y:S01]  /*0130*/  LEA.HI R19, R19, R19, RZ, 0x1 ;  /* 0x0000001313137211 */ /* 0x000fe200078f08ff */
[----:B------:R-:W-:-:S06]  /*0140*/  USEL UR4, URZ, 0xffffffff, UP0 ;  /* 0xffffffffff047887 */ /* 0x000fcc0008000000 */
[----:B------:R-:W-:-:S04]  /*0150*/  IMAD.U32 R16, RZ, RZ, UR4 ;  /* 0x00000004ff107e24 */ /* 0x000fc8000f8e00ff */
[----:B--2---:R-:W-:Y:S05]  /*0160*/  @!P0 BRA `(.L_x_0) ;  /* 0x0000001800188947 */ /* 0x004fea0003800000 */
[----:B------:R-:W-:Y:S01]  /*0170*/  SHF.R.S32.HI R19, RZ, 0x1, R19 ;  /* 0x00000001ff137819 */ /* 0x000fe20000011413 */
[----:B------:R-:W-:Y:S02]  /*0180*/  UIADD3 UR5, UPT, UPT, UR10, -0x1, URZ ;  /* 0xffffffff0a057890 */ /* 0x000fe4000fffe0ff */
[----:B------:R-:W-:Y:S01]  /*0190*/  UIADD3 UR6, UPT, UPT, UR11, -0x1, URZ ;  /* 0xffffffff0b067890 */ /* 0x000fe2000fffe0ff */
[----:B------:R-:W-:Y:S01]  /*01a0*/  IABS R18, R19 ;  /* 0x0000001300127213 */ /* 0x000fe20000000000 */
[--C-:B------:R-:W-:Y:S01]  /*01b0*/  IMAD.MOV R3, RZ, RZ, -R19.reuse ;  /* 0x000000ffff037224 */ /* 0x100fe200078e0a13 */
[----:B------:R-:W-:Y:S01]  /*01c0*/  IADD3 R5, PT, PT, -R19, 0x7, RZ ;  /* 0x0000000713057810 */ /* 0x000fe20007ffe1ff */
[----:B------:R-:W-:Y:S02]  /*01d0*/  IMAD.IADD R7, R21, 0x1, -R19 ;  /* 0x0000000115077824 */ /* 0x000fe400078e0a13 */
[----:B------:R-:W-:Y:S02]  /*01e0*/  IMAD.IADD R18, R19, 0x1, R18 ;  /* 0x0000000113127824 */ /* 0x000fe400078e0212 */
[----:B------:R-:W-:-:S02]  /*01f0*/  IMAD.MOV.U32 R9, RZ, RZ, R3 ;  /* 0x000000ffff097224 */ /* 0x000fc400078e0003 */
[----:B------:R-:W-:-:S05]  /*0200*/  VIADD R11, R18, 0x1 ;  /* 0x00000001120b7836 */ /* 0x000fca0000000000 */
[C---:B------:R-:W-:Y:S02]  /*0210*/  LOP3.LUT R17, R11.reuse, 0xf, RZ, 0xc0, !PT ;  /* 0x0000000f0b117812 */ /* 0x040fe400078ec0ff */
[C---:B------:R-:W-:Y:S02]  /*0220*/  LOP3.LUT R15, R11.reuse, 0x7, RZ, 0xc0, !PT ;  /* 0x000000070b0f7812 */ /* 0x040fe400078ec0ff */
[----:B------:R-:W-:Y:S01]  /*0230*/  LOP3.LUT R13, R11, 0xfffffff0, RZ, 0xc0, !PT ;  /* 0xfffffff00b0d7812 */ /* 0x000fe200078ec0ff */
[----:B------:R-:W-:Y:S01]  /*0240*/  VIADD R0, R17, 0xffffffff ;  /* 0xffffffff11007836 */ /* 0x000fe20000000000 */
[----:B------:R-:W-:Y:S01]  /*0250*/  LOP3.LUT R11, R11, 0x3, RZ, 0xc0, !PT ;  /* 0x000000030b0b7812 */ /* 0x000fe200078ec0ff */
[----:B------:R-:W-:Y:S02]  /*0260*/  VIADD R2, R15, 0xffffffff ;  /* 0xffffffff0f027836 */ /* 0x000fe40000000000 */
[----:B------:R-:W-:Y:S01]  /*0270*/  IMAD.MOV R13, RZ, RZ, -R13 ;  /* 0x000000ffff0d7224 */ /* 0x000fe200078e0a0d */
[----:B------:R-:W-:-:S02]  /*0280*/  ISETP.GE.U32.AND P0, PT, R0, 0x7, PT ;  /* 0x000000070000780c */ /* 0x000fc40003f06070 */
[----:B------:R-:W-:-:S13]  /*0290*/  ISETP.GE.U32.AND P1, PT, R2, 0x3, PT ;  /* 0x000000030200780c */ /* 0x000fda0003f26070 */
.L_x_6:
[----:B------:R-:W-:Y:S01]  /*02a0*/  ISETP.GE.U32.AND P3, PT, R18, 0xf, PT ;  /* 0x0000000f1200780c */ /* 0x000fe20003f66070 */
[----:B------:R-:W-:Y:S01]  /*02b0*/  IMAD.MOV.U32 R24, RZ, RZ, R3 ;  /* 0x000000ffff187224 */ /* 0x000fe200078e0003 */
[----:B------:R-:W-:Y:S02]  /*02c0*/  VIADDMNMX R23, R9, R22, RZ, !PT ;  /* 0x0000001609177246 */ /* 0x000fe400078001ff */
[----:B------:R-:W-:Y:S02]  /*02d0*/  IABS R0, R19 ;  /* 0x0000001300007213 */ /* 0x000fe40000000000 */
[----:B------:R-:W-:Y:S02]  /*02e0*/  VIMNMX R23, PT, PT, R23, UR6, PT ;  /* 0x0000000617177c48 */ /* 0x000fe4000bfe0100 */
[C---:B------:R-:W-:Y:S01]  /*02f0*/  ISETP.NE.AND P2, PT, R9.reuse, R0, PT ;  /* 0x000000000900720c */ /* 0x040fe20003f45270 */
[----:B------:R-:W-:-:S04]  /*0300*/  VIADD R9, R9, 0x1 ;  /* 0x0000000109097836 */ /* 0x000fc80000000000 */
[----:B------:R-:W-:Y:S08]  /*0310*/  @!P3 BRA `(.L_x_1) ;  /* 0x0000000800b8b947 */ /* 0x000ff00003800000 */
[----:B------:R-:W-:Y:S01]  /*0320*/  IMAD.MOV.U32 R25, RZ, RZ, R7 ;  /* 0x000000ffff197224 */ /* 0x000fe200078e0007 */
[----:B------:R-:W0:Y:S01]  /*0330*/  LDCU.U8 UR7, c[0x0][0x39c] ;  /* 0x00007380ff0777ac */ /* 0x000e220008000000 */
[----:B------:R-:W-:Y:S02]  /*0340*/  IMAD.MOV.U32 R24, RZ, RZ, R13 ;  /* 0x000000ffff187224 */ /* 0x000fe400078e000d */
[----:B------:R-:W-:Y:S01]  /*0350*/  IMAD.MOV.U32 R20, RZ, RZ, R5 ;  /* 0x000000ffff147224 */ /* 0x000fe200078e0005 */
[----:B------:R-:W1:Y:S01]  /*0360*/  LDCU UR14, c[0x0][0x390] ;  /* 0x00007200ff0e77ac */ /* 0x000e620008000800 */
[----:B------:R-:W2:Y:S05]  /*0370*/  LDCU.64 UR12, c[0x0][0x380] ;  /* 0x00007000ff0c77ac */ /* 0x000eaa0008000a00 */
.L_x_2:
[----:B------:R-:W-:-:S04]  /*0380*/  VIMNMX R0, PT, PT, RZ, R25, !PT ;  /* 0x00000019ff007248 */ /* 0x000fc80007fe0100 */
[----:B------:R-:W-:-:S05]  /*0390*/  VIMNMX R0, PT, PT, R0, UR5, PT ;  /* 0x0000000500007c48 */ /* 0x000fca000bfe0100 */
[----:B-1----:R-:W-:-:S05]  /*03a0*/  IMAD R0, R23, UR14, R0 ;  /* 0x0000000e17007c24 */ /* 0x002fca000f8e0200 */
[----:B--2---:R-:W-:-:S04]  /*03b0*/  IADD3 R26, P3, PT, R0, UR12, RZ ;  /* 0x0000000c001a7c10 */ /* 0x004fc8000ff7e0ff */
[----:B------:R-:W-:-:S05]  /*03c0*/  LEA.HI.X.SX32 R27, R0, UR13, 0x1, P3 ;  /* 0x0000000d001b7c11 */ /* 0x000fca00098f0eff */
[----:B------:R1:W2:Y:S01]  /*03d0*/  LDG.E.U8 R2, desc[UR8][R26.64] ;  /* 0x000000081a027981 */ /* 0x0002a2000c1e1100 */
[----:B------:R-:W-:-:S04]  /*03e0*/  VIADDMNMX R0, R25, 0x1, RZ, !PT ;  /* 0x0000000119007846 */ /* 0x000fc800078001ff */
[----:B------:R-:W-:-:S05]  /*03f0*/  VIMNMX R0, PT, PT, R0, UR5, PT ;  /* 0x0000000500007c48 */ /* 0x000fca000bfe0100 */
[----:B------:R-:W-:-:S05]  /*0400*/  IMAD R0, R23, UR14, R0 ;  /* 0x0000000e17007c24 */ /* 0x000fca000f8e0200 */
[----:B------:R-:W-:-:S04]  /*0410*/  IADD3 R28, P3, PT, R0, UR12, RZ ;  /* 0x0000000c001c7c10 */ /* 0x000fc8000ff7e0ff */
[----:B------:R-:W-:-:S05]  /*0420*/  LEA.HI.X.SX32 R29, R0, UR13, 0x1, P3 ;  /* 0x0000000d001d7c11 */ /* 0x000fca00098f0eff */
[----:B------:R3:W4:Y:S01]  /*0430*/  LDG.E.U8 R0, desc[UR8][R28.64] ;  /* 0x000000081c007981 */ /* 0x000722000c1e1100 */
[C---:B------:R-:W-:Y:S02]  /*0440*/  VIADDMNMX R4, R25.reuse, 0x2, RZ, !PT ;  /* 0x0000000219047846 */ /* 0x040fe400078001ff */
[----:B------:R-:W-:Y:S02]  /*0450*/  VIADDMNMX R6, R25, 0x3, RZ, !PT ;  /* 0x0000000319067846 */ /* 0x000fe400078001ff */
[----:B------:R-:W-:Y:S02]  /*0460*/  VIMNMX R4, PT, PT, R4, UR5, PT ;  /* 0x0000000504047c48 */ /* 0x000fe4000bfe0100 */
[----:B------:R-:W-:-:S03]  /*0470*/  VIMNMX R6, PT, PT, R6, UR5, PT ;  /* 0x0000000506067c48 */ /* 0x000fc6000bfe0100 */
[C---:B------:R-:W-:Y:S02]  /*0480*/  IMAD R4, R23.reuse, UR14, R4 ;  /* 0x0000000e17047c24 */ /* 0x040fe4000f8e0204 */
[----:B------:R-:W-:-:S03]  /*0490*/  IMAD R6, R23, UR14, R6 ;  /* 0x0000000e17067c24 */ /* 0x000fc6000f8e0206 */
[----:B-1----:R-:W-:-:S04]  /*04a0*/  IADD3 R26, P3, PT, R4, UR12, RZ ;  /* 0x0000000c041a7c10 */ /* 0x002fc8000ff7e0ff */
[----:B------:R-:W-:Y:S02]  /*04b0*/  LEA.HI.X.SX32 R27, R4, UR13, 0x1, P3 ;  /* 0x0000000d041b7c11 */ /* 0x000fe400098f0eff */
[----:B------:R-:W-:-:S03]  /*04c0*/  VIADDMNMX R4, R25, 0x4, RZ, !PT ;  /* 0x0000000419047846 */ /* 0x000fc600078001ff */
[----:B------:R1:W5:Y:S01]  /*04d0*/  LDG.E.U8 R12, desc[UR8][R26.64] ;  /* 0x000000081a0c7981 */ /* 0x000362000c1e1100 */
[----:B---3--:R-:W-:Y:S02]  /*04e0*/  IADD3 R28, P3, PT, R6, UR12, RZ ;  /* 0x0000000c061c7c10 */ /* 0x008fe4000ff7e0ff */
[----:B------:R-:W-:Y:S02]  /*04f0*/  VIMNMX R4, PT, PT, R4, UR5, PT ;  /* 0x0000000504047c48 */ /* 0x000fe4000bfe0100 */
[----:B------:R-:W-:-:S03]  /*0500*/  LEA.HI.X.SX32 R29, R6, UR13, 0x1, P3 ;  /* 0x0000000d061d7c11 */ /* 0x000fc600098f0eff */
[----:B------:R-:W-:Y:S02]  /*0510*/  IMAD R6, R23, UR14, R4 ;  /* 0x0000000e17067c24 */ /* 0x000fe4000f8e0204 */
[----:B------:R-:W3:Y:S01]  /*0520*/  LDG.E.U8 R4, desc[UR8][R28.64] ;  /* 0x000000081c047981 */ /* 0x000ee2000c1e1100 */
[C---:B------:R-:W-:Y:S02]  /*0530*/  VIADDMNMX R8, R25.reuse, 0x5, RZ, !PT ;  /* 0x0000000519087846 */ /* 0x040fe400078001ff */
[----:B-1----:R-:W-:Y:S02]  /*0540*/  IADD3 R26, P3, PT, R6, UR12, RZ ;  /* 0x0000000c061a7c10 */ /* 0x002fe4000ff7e0ff */
[----:B------:R-:W-:Y:S02]  /*0550*/  VIMNMX R8, PT, PT, R8, UR5, PT ;  /* 0x0000000508087c48 */ /* 0x000fe4000bfe0100 */
[----:B------:R-:W-:Y:S02]  /*0560*/  LEA.HI.X.SX32 R27, R6, UR13, 0x1, P3 ;  /* 0x0000000d061b7c11 */ /* 0x000fe400098f0eff */
[----:B------:R-:W-:Y:S01]  /*0570*/  VIADDMNMX R6, R25, 0x6, RZ, !PT ;  /* 0x0000000619067846 */ /* 0x000fe200078001ff */
[----:B------:R-:W-:-:S02]  /*0580*/  IMAD R8, R23, UR14, R8 ;  /* 0x0000000e17087c24 */ /* 0x000fc4000f8e0208 */
[----:B------:R1:W3:Y:S01]  /*0590*/  LDG.E.U8 R10, desc[UR8][R26.64] ;  /* 0x000000081a0a7981 */ /* 0x0002e2000c1e1100 */
[----:B------:R-:W-:-:S05]  /*05a0*/  VIMNMX R6, PT, PT, R6, UR5, PT ;  /* 0x0000000506067c48 */ /* 0x000fca000bfe0100 */
[----:B------:R-:W-:Y:S01]  /*05b0*/  IMAD R6, R23, UR14, R6 ;  /* 0x0000000e17067c24 */ /* 0x000fe2000f8e0206 */
[----:B-1----:R-:W-:-:S04]  /*05c0*/  IADD3 R26, P3, PT, R8, UR12, RZ ;  /* 0x0000000c081a7c10 */ /* 0x002fc8000ff7e0ff */
[----:B------:R-:W-:Y:S02]  /*05d0*/  LEA.HI.X.SX32 R27, R8, UR13, 0x1, P3 ;  /* 0x0000000d081b7c11 */ /* 0x000fe400098f0eff */
[----:B------:R-:W-:-:S03]  /*05e0*/  IADD3 R28, P3, PT, R6, UR12, RZ ;  /* 0x0000000c061c7c10 */ /* 0x000fc6000ff7e0ff */
[----:B------:R1:W3:Y:S01]  /*05f0*/  LDG.E.U8 R8, desc[UR8][R26.64] ;  /* 0x000000081a087981 */ /* 0x0002e2000c1e1100 */
[----:B------:R-:W-:Y:S02]  /*0600*/  LEA.HI.X.SX32 R29, R6, UR13, 0x1, P3 ;  /* 0x0000000d061d7c11 */ /* 0x000fe400098f0eff */
[----:B------:R-:W-:-:S04]  /*0610*/  VIADDMNMX R6, R25, 0x7, RZ, !PT ;  /* 0x0000000719067846 */ /* 0x000fc800078001ff */
[----:B------:R-:W-:Y:S02]  /*0620*/  VIMNMX R14, PT, PT, R6, UR5, PT ;  /* 0x00000005060e7c48 */ /* 0x000fe4000bfe0100 */
[----:B------:R2:W3:Y:S01]  /*0630*/  LDG.E.U8 R6, desc[UR8][R28.64] ;  /* 0x000000081c067981 */ /* 0x0004e2000c1e1100 */
[----:B------:R-:W-:Y:S02]  /*0640*/  LOP3.LUT R16, R16, 0xff, RZ, 0xc0, !PT ;  /* 0x000000ff10107812 */ /* 0x000fe400078ec0ff */
[----:B-1----:R-:W-:-:S05]  /*0650*/  IMAD R27, R23, UR14, R14 ;  /* 0x0000000e171b7c24 */ /* 0x002fca000f8e020e */
[----:B------:R-:W-:-:S04]  /*0660*/  IADD3 R26, P3, PT, R27, UR12, RZ ;  /* 0x0000000c1b1a7c10 */ /* 0x000fc8000ff7e0ff */
[----:B------:R-:W-:Y:S01]  /*0670*/  LEA.HI.X.SX32 R27, R27, UR13, 0x1, P3 ;  /* 0x0000000d1b1b7c11 */ /* 0x000fe200098f0eff */
[----:B0-----:R-:W-:-:S06]  /*0680*/  UPRMT UR4, UR7, 0x8880, URZ ;  /* 0x0000888007047896 */ /* 0x001fcc00080000ff */
[----:B------:R-:W-:Y:S02]  /*0690*/  ISETP.NE.AND P3, PT, RZ, UR4, PT ;  /* 0x00000004ff007c0c */ /* 0x000fe4000bf65270 */
[CC--:B--2---:R-:W-:Y:S02]  /*06a0*/  VIMNMX.U16x2 R14, PT, PT, R16.reuse, R2.reuse, !PT ;  /* 0x00000002100e7248 */ /* 0x0c4fe40007fe0200 */
[----:B------:R-:W-:Y:S02]  /*06b0*/  VIMNMX.U16x2 R16, PT, PT, R16, R2, PT ;  /* 0x0000000210107248 */ /* 0x000fe40003fe0200 */
[----:B------:R0:W2:Y:S02]  /*06c0*/  LDG.E.U8 R2, desc[UR8][R26.64] ;  /* 0x000000081a027981 */ /* 0x0000a4000c1e1100 */
[----:B------:R-:W-:-:S04]  /*06d0*/  PRMT R29, R16, 0x7610, R29 ;  /* 0x00007610101d7816 */ /* 0x000fc8000000001d */
[----:B------:R-:W-:Y:S02]  /*06e0*/  SEL R14, R29, R14, !P3 ;  /* 0x0000000e1d0e7207 */ /* 0x000fe40005800000 */
[----:B0-----:R-:W-:-:S04]  /*06f0*/  VIADDMNMX R26, R25, 0x8, RZ, !PT ;  /* 0x00000008191a7846 */ /* 0x001fc800078001ff */
[----:B------:R-:W-:-:S05]  /*0700*/  VIMNMX R16, PT, PT, R26, UR5, PT ;  /* 0x000000051a107c48 */ /* 0x000fca000bfe0100 */
[----:B------:R-:W-:Y:S01]  /*0710*/  IMAD R28, R23, UR14, R16 ;  /* 0x0000000e171c7c24 */ /* 0x000fe2000f8e0210 */
[CC--:B----4-:R-:W-:Y:S02]  /*0720*/  VIMNMX.U16x2 R16, PT, PT, R14.reuse, R0.reuse, !PT ;  /* 0x000000000e107248 */ /* 0x0d0fe40007fe0200 */
[----:B------:R-:W-:Y:S02]  /*0730*/  VIMNMX.U16x2 R14, PT, PT, R14, R0, PT ;  /* 0x000000000e0e7248 */ /* 0x000fe40003fe0200 */
[----:B------:R-:W-:-:S04]  /*0740*/  IADD3 R26, P4, PT, R28, UR12, RZ ;  /* 0x0000000c1c1a7c10 */ /* 0x000fc8000ff9e0ff */
[----:B------:R-:W-:-:S05]  /*0750*/  LEA.HI.X.SX32 R27, R28, UR13, 0x1, P4 ;  /* 0x0000000d1c1b7c11 */ /* 0x000fca000a0f0eff */
[----:B------:R0:W4:Y:S01]  /*0760*/  LDG.E.U8 R0, desc[UR8][R26.64] ;  /* 0x000000081a007981 */ /* 0x000122000c1e1100 */
[----:B------:R-:W-:-:S04]  /*0770*/  PRMT R29, R14, 0x7610, R29 ;  /* 0x000076100e1d7816 */ /* 0x000fc8000000001d */
[----:B------:R-:W-:-:S04]  /*0780*/  SEL R14, R29, R16, !P3 ;  /* 0x000000101d0e7207 */ /* 0x000fc80005800000 */
[CC--:B-----5:R-:W-:Y:S02]  /*0790*/  VIMNMX.U16x2 R16, PT, PT, R14.reuse, R12.reuse, !PT ;  /* 0x0000000c0e107248 */ /* 0x0e0fe40007fe0200 */
[----:B------:R-:W-:-:S04]  /*07a0*/  VIMNMX.U16x2 R12, PT, PT, R14, R12, PT ;  /* 0x0000000c0e0c7248 */ /* 0x000fc80003fe0200 */
[----:B------:R-:W-:-:S04]  /*07b0*/  PRMT R29, R12, 0x7610, R29 ;  /* 0x000076100c1d7816 */ /* 0x000fc8000000001d */
[----:B------:R-:W-:Y:S02]  /*07c0*/  SEL R12, R29, R16, !P3 ;  /* 0x000000101d0c7207 */ /* 0x000fe40005800000 */
[C---:B------:R-:W-:Y:S02]  /*07d0*/  VIADDMNMX R16, R25.reuse, 0xa, RZ, !PT ;  /* 0x0000000a19107846 */ /* 0x040fe400078001ff */
[CC--:B---3--:R-:W-:Y:S02]  /*07e0*/  VIMNMX.U16x2 R14, PT, PT, R12.reuse, R4.reuse, !PT ;  /* 0x000000040c0e7248 */ /* 0x0c8fe40007fe0200 */
[----:B0-----:R-:W-:Y:S02]  /*07f0*/  VIMNMX.U16x2 R27, PT, PT, R12, R4, PT ;  /* 0x000000040c1b7248 */ /* 0x001fe40003fe0200 */
[----:B------:R-:W-:Y:S02]  /*0800*/  PRMT R4, R14, 0x7610, R4 ;  /* 0x000076100e047816 */ /* 0x000fe40000000004 */
[----:B------:R-:W-:-:S02]  /*0810*/  VIADDMNMX R12, R25, 0x9, RZ, !PT ;  /* 0x00000009190c7846 */ /* 0x000fc400078001ff */
[----:B------:R-:W-:Y:S02]  /*0820*/  SEL R4, R27, R4, !P3 ;  /* 0x000000041b047207 */ /* 0x000fe40005800000 */
[----:B------:R-:W-:Y:S02]  /*0830*/  VIMNMX R14, PT, PT, R12, UR5, PT ;  /* 0x000000050c0e7c48 */ /* 0x000fe4000bfe0100 */
[CC--:B------:R-:W-:Y:S02]  /*0840*/  VIMNMX.U16x2 R12, PT, PT, R4.reuse, R10.reuse, !PT ;  /* 0x0000000a040c7248 */ /* 0x0c0fe40007fe0200 */
[----:B------:R-:W-:Y:S01]  /*0850*/  VIMNMX.U16x2 R4, PT, PT, R4, R10, PT ;  /* 0x0000000a04047248 */ /* 0x000fe20003fe0200 */
[----:B------:R-:W-:Y:S01]  /*0860*/  IMAD R10, R23, UR14, R14 ;  /* 0x0000000e170a7c24 */ /* 0x000fe2000f8e020e */
[----:B------:R-:W-:Y:S02]  /*0870*/  VIMNMX R16, PT, PT, R16, UR5, PT ;  /* 0x0000000510107c48 */ /* 0x000fe4000bfe0100 */
[----:B------:R-:W-:-:S02]  /*0880*/  PRMT R27, R4, 0x7610, R27 ;  /* 0x00007610041b7816 */ /* 0x000fc4000000001b */
[C---:B------:R-:W-:Y:S02]  /*0890*/  IADD3 R28, P4, PT, R10.reuse, UR12, RZ ;  /* 0x0000000c0a1c7c10 */ /* 0x040fe4000ff9e0ff */
[----:B------:R-:W-:Y:S01]  /*08a0*/  SEL R4, R27, R12, !P3 ;  /* 0x0000000c1b047207 */ /* 0x000fe20005800000 */
[----:B------:R-:W-:Y:S01]  /*08b0*/  IMAD R12, R23, UR14, R16 ;  /* 0x0000000e170c7c24 */ /* 0x000fe2000f8e0210 */
[----:B------:R-:W-:Y:S02]  /*08c0*/  LEA.HI.X.SX32 R29, R10, UR13, 0x1, P4 ;  /* 0x0000000d0a1d7c11 */ /* 0x000fe4000a0f0eff */
[-C--:B------:R-:W-:Y:S02]  /*08d0*/  VIMNMX.U16x2 R10, PT, PT, R4, R8.reuse, !PT ;  /* 0x00000008040a7248 */ /* 0x080fe40007fe0200 */
[----:B------:R-:W-:Y:S02]  /*08e0*/  IADD3 R26, P4, PT, R12, UR12, RZ ;  /* 0x0000000c0c1a7c10 */ /* 0x000fe4000ff9e0ff */
[----:B------:R-:W-:-:S02]  /*08f0*/  VIMNMX.U16x2 R4, PT, PT, R4, R8, PT ;  /* 0x0000000804047248 */ /* 0x000fc40003fe0200 */
[----:B------:R0:W3:Y:S01]  /*0900*/  LDG.E.U8 R8, desc[UR8][R28.64] ;  /* 0x000000081c087981 */ /* 0x0000e2000c1e1100 */
[----:B------:R-:W-:Y:S02]  /*0910*/  LEA.HI.X.SX32 R27, R12, UR13, 0x1, P4 ;  /* 0x0000000d0c1b7c11 */ /* 0x000fe4000a0f0eff */
[----:B------:R-:W-:Y:S02]  /*0920*/  VIADDMNMX R12, R25, 0xb, RZ, !PT ;  /* 0x0000000b190c7846 */ /* 0x000fe400078001ff */
[----:B------:R-:W-:Y:S02]  /*0930*/  SEL R10, R4, R10, !P3 ;  /* 0x0000000a040a7207 */ /* 0x000fe40005800000 */
[----:B------:R-:W-:Y:S01]  /*0940*/  VIMNMX R14, PT, PT, R12, UR5, PT ;  /* 0x000000050c0e7c48 */ /* 0x000fe2000bfe0100 */
[----:B------:R1:W5:Y:S01]  /*0950*/  LDG.E.U8 R4, desc[UR8][R26.64] ;  /* 0x000000081a047981 */ /* 0x000362000c1e1100 */
[CC--:B------:R-:W-:Y:S02]  /*0960*/  VIMNMX.U16x2 R12, PT, PT, R10.reuse, R6.reuse, !PT ;  /* 0x000000060a0c7248 */ /* 0x0c0fe40007fe0200 */
[----:B------:R-:W-:Y:S01]  /*0970*/  VIMNMX.U16x2 R6, PT, PT, R10, R6, PT ;  /* 0x000000060a067248 */ /* 0x000fe20003fe0200 */
[----:B------:R-:W-:Y:S01]  /*0980*/  IMAD R14, R23, UR14, R14 ;  /* 0x0000000e170e7c24 */ /* 0x000fe2000f8e020e */
[----:B------:R-:W-:-:S02]  /*0990*/  VIADDMNMX R10, R25, 0xc, RZ, !PT ;  /* 0x0000000c190a7846 */ /* 0x000fc400078001ff */
[----:B0-----:R-:W-:Y:S02]  /*09a0*/  PRMT R29, R6, 0x7610, R29 ;  /* 0x00007610061d7816 */ /* 0x001fe4000000001d */
[----:B------:R-:W-:Y:S02]  /*09b0*/  IADD3 R28, P4, PT, R14, UR12, RZ ;  /* 0x0000000c0e1c7c10 */ /* 0x000fe4000ff9e0ff */
[----:B------:R-:W-:Y:S02]  /*09c0*/  VIMNMX R10, PT, PT, R10, UR5, PT ;  /* 0x000000050a0a7c48 */ /* 0x000fe4000bfe0100 */
[----:B------:R-:W-:Y:S02]  /*09d0*/  SEL R6, R29, R12, !P3 ;  /* 0x0000000c1d067207 */ /* 0x000fe40005800000 */
[----:B------:R-:W-:Y:S01]  /*09e0*/  LEA.HI.X.SX32 R29, R14, UR13, 0x1, P4 ;  /* 0x0000000d0e1d7c11 */ /* 0x000fe2000a0f0eff */
[----:B------:R-:W-:-:S04]  /*09f0*/  IMAD R10, R23, UR14, R10 ;  /* 0x0000000e170a7c24 */ /* 0x000fc8000f8e020a */
[----:B------:R-:W5:Y:S01]  /*0a00*/  LDG.E.U8 R12, desc[UR8][R28.64] ;  /* 0x000000081c0c7981 */ /* 0x000f62000c1e1100 */
[----:B-1----:R-:W-:-:S04]  /*0a10*/  IADD3 R26, P4, PT, R10, UR12, RZ ;  /* 0x0000000c0a1a7c10 */ /* 0x002fc8000ff9e0ff */
[----:B------:R-:W-:-:S05]  /*0a20*/  LEA.HI.X.SX32 R27, R10, UR13, 0x1, P4 ;  /* 0x0000000d0a1b7c11 */ /* 0x000fca000a0f0eff */
[----:B------:R0:W5:Y:S01]  /*0a30*/  LDG.E.U8 R10, desc[UR8][R26.64] ;  /* 0x000000081a0a7981 */ /* 0x000162000c1e1100 */
[CC--:B--2---:R-:W-:Y:S02]  /*0a40*/  VIMNMX.U16x2 R14, PT, PT, R6.reuse, R2.reuse, !PT ;  /* 0x00000002060e7248 */ /* 0x0c4fe40007fe0200 */
[----:B------:R-:W-:Y:S02]  /*0a50*/  VIMNMX.U16x2 R16, PT, PT, R6, R2, PT ;  /* 0x0000000206107248 */ /* 0x000fe40003fe0200 */
[C---:B------:R-:W-:Y:S02]  /*0a60*/  VIADDMNMX R2, R25.reuse, 0xd, RZ, !PT ;  /* 0x0000000d19027846 */ /* 0x040fe400078001ff */
[----:B------:R-:W-:Y:S02]  /*0a70*/  VIADDMNMX R6, R25, 0xe, RZ, !PT ;  /* 0x0000000e19067846 */ /* 0x000fe400078001ff */
[----:B------:R-:W-:Y:S02]  /*0a80*/  VIMNMX R2, PT, PT, R2, UR5, PT ;  /* 0x0000000502027c48 */ /* 0x000fe4000bfe0100 */
[----:B------:R-:W-:-:S03]  /*0a90*/  VIMNMX R6, PT, PT, R6, UR5, PT ;  /* 0x0000000506067c48 */ /* 0x000fc6000bfe0100 */
[C---:B------:R-:W-:Y:S02]  /*0aa0*/  IMAD R2, R23.reuse, UR14, R2 ;  /* 0x0000000e17027c24 */ /* 0x040fe4000f8e0202 */
[----:B------:R-:W-:-:S03]  /*0ab0*/  IMAD R6, R23, UR14, R6 ;  /* 0x0000000e17067c24 */ /* 0x000fc6000f8e0206 */
[----:B0-----:R-:W-:Y:S02]  /*0ac0*/  IADD3 R26, P4, PT, R2, UR12, RZ ;  /* 0x0000000c021a7c10 */ /* 0x001fe4000ff9e0ff */
[----:B------:R-:W-:Y:S02]  /*0ad0*/  IADD3 R28, P5, PT, R6, UR12, RZ ;  /* 0x0000000c061c7c10 */ /* 0x000fe4000ffbe0ff */
[----:B------:R-:W-:Y:S02]  /*0ae0*/  LEA.HI.X.SX32 R27, R2, UR13, 0x1, P4 ;  /* 0x0000000d021b7c11 */ /* 0x000fe4000a0f0eff */
[----:B------:R-:W-:-:S03]  /*0af0*/  LEA.HI.X.SX32 R29, R6, UR13, 0x1, P5 ;  /* 0x0000000d061d7c11 */ /* 0x000fc6000a8f0eff */
[----:B------:R-:W2:Y:S04]  /*0b00*/  LDG.E.U8 R6, desc[UR8][R26.64] ;  /* 0x000000081a067981 */ /* 0x000ea8000c1e1100 */
[----:B------:R0:W2:Y:S02]  /*0b10*/  LDG.E.U8 R2, desc[UR8][R28.64] ;  /* 0x000000081c027981 */ /* 0x0000a4000c1e1100 */
[----:B0-----:R-:W-:-:S04]  /*0b20*/  VIADDMNMX R28, R25, 0xf, RZ, !PT ;  /* 0x0000000f191c7846 */ /* 0x001fc800078001ff */
[----:B------:R-:W-:-:S05]  /*0b30*/  VIMNMX R28, PT, PT, R28, UR5, PT ;  /* 0x000000051c1c7c48 */ /* 0x000fca000bfe0100 */
[----:B------:R-:W-:Y:S01]  /*0b40*/  IMAD R28, R23, UR14, R28 ;  /* 0x0000000e171c7c24 */ /* 0x000fe2000f8e021c */
[----:B------:R-:W-:-:S04]  /*0b50*/  SEL R14, R16, R14, !P3 ;  /* 0x0000000e100e7207 */ /* 0x000fc80005800000 */
[----:B------:R-:W-:-:S04]  /*0b60*/  IADD3 R26, P4, PT, R28, UR12, RZ ;  /* 0x0000000c1c1a7c10 */ /* 0x000fc8000ff9e0ff */
[----:B------:R-:W-:Y:S02]  /*0b70*/  LEA.HI.X.SX32 R27, R28, UR13, 0x1, P4 ;  /* 0x0000000d1c1b7c11 */ /* 0x000fe4000a0f0eff */
[CC--:B----4-:R-:W-:Y:S02]  /*0b80*/  VIMNMX.U16x2 R16, PT, PT, R14.reuse, R0.reuse, !PT ;  /* 0x000000000e107248 */ /* 0x0d0fe40007fe0200 */
[----:B------:R-:W-:Y:S02]  /*0b90*/  VIMNMX.U16x2 R14, PT, PT, R14, R0, PT ;  /* 0x000000000e0e7248 */ /* 0x000fe40003fe0200 */
[----:B------:R0:W4:Y:S02]  /*0ba0*/  LDG.E.U8 R0, desc[UR8][R26.64] ;  /* 0x000000081a007981 */ /* 0x000124000c1e1100 */
[----:B------:R-:W-:-:S04]  /*0bb0*/  PRMT R29, R14, 0x7610, R29 ;  /* 0x000076100e1d7816 */ /* 0x000fc8000000001d */
[----:B------:R-:W-:-:S04]  /*0bc0*/  SEL R14, R29, R16, !P3 ;  /* 0x000000101d0e7207 */ /* 0x000fc80005800000 */
[CC--:B---3--:R-:W-:Y:S02]  /*0bd0*/  VIMNMX.U16x2 R16, PT, PT, R14.reuse, R8.reuse, !PT ;  /* 0x000000080e107248 */ /* 0x0c8fe40007fe0200 */
[----:B------:R-:W-:-:S04]  /*0be0*/  VIMNMX.U16x2 R8, PT, PT, R14, R8, PT ;  /* 0x000000080e087248 */ /* 0x000fc80003fe0200 */
[----:B------:R-:W-:-:S04]  /*0bf0*/  PRMT R29, R8, 0x7610, R29 ;  /* 0x00007610081d7816 */ /* 0x000fc8000000001d */
[----:B------:R-:W-:-:S04]  /*0c00*/  SEL R8, R29, R16, !P3 ;  /* 0x000000101d087207 */ /* 0x000fc80005800000 */
[CC--:B-----5:R-:W-:Y:S02]  /*0c10*/  VIMNMX.U16x2 R14, PT, PT, R8.reuse, R4.reuse, !PT ;  /* 0x00000004080e7248 */ /* 0x0e0fe40007fe0200 */
[----:B0-----:R-:W-:Y:S02]  /*0c20*/  VIMNMX.U16x2 R27, PT, PT, R8, R4, PT ;  /* 0x00000004081b7248 */ /* 0x001fe40003fe0200 */
[----:B------:R-:W-:-:S04]  /*0c30*/  PRMT R4, R14, 0x7610, R4 ;  /* 0x000076100e047816 */ /* 0x000fc80000000004 */
[----:B------:R-:W-:-:S04]  /*0c40*/  SEL R4, R27, R4, !P3 ;  /* 0x000000041b047207 */ /* 0x000fc80005800000 */
[CC--:B------:R-:W-:Y:S02]  /*0c50*/  VIMNMX.U16x2 R8, PT, PT, R4.reuse, R12.reuse, !PT ;  /* 0x0000000c04087248 */ /* 0x0c0fe40007fe0200 */
[----:B------:R-:W-:Y:S02]  /*0c60*/  VIMNMX.U16x2 R27, PT, PT, R4, R12, PT ;  /* 0x0000000c041b7248 */ /* 0x000fe40003fe0200 */
[----:B------:R-:W-:-:S04]  /*0c70*/  PRMT R4, R8, 0x7610, R4 ;  /* 0x0000761008047816 */ /* 0x000fc80000000004 */
[----:B------:R-:W-:-:S04]  /*0c80*/  SEL R4, R27, R4, !P3 ;  /* 0x000000041b047207 */ /* 0x000fc80005800000 */
[CC--:B------:R-:W-:Y:S02]  /*0c90*/  VIMNMX.U16x2 R8, PT, PT, R4.reuse, R10.reuse, !PT ;  /* 0x0000000a04087248 */ /* 0x0c0fe40007fe0200 */
[----:B------:R-:W-:Y:S02]  /*0ca0*/  VIMNMX.U16x2 R27, PT, PT, R4, R10, PT ;  /* 0x0000000a041b7248 */ /* 0x000fe40003fe0200 */
[----:B------:R-:W-:-:S04]  /*0cb0*/  PRMT R4, R8, 0x7610, R4 ;  /* 0x0000761008047816 */ /* 0x000fc80000000004 */
[----:B------:R-:W-:Y:S01]  /*0cc0*/  SEL R4, R27, R4, !P3 ;  /* 0x000000041b047207 */ /* 0x000fe20005800000 */
[----:B------:R-:W-:-:S05]  /*0cd0*/  VIADD R24, R24, 0x10 ;  /* 0x0000001018187836 */ /* 0x000fca0000000000 */
[----:B------:R-:W-:Y:S01]  /*0ce0*/  ISETP.NE.AND P4, PT, R24, RZ, PT ;  /* 0x000000ff1800720c */ /* 0x000fe20003f85270 */
[----:B------:R-:W-:Y:S02]  /*0cf0*/  VIADD R20, R20, 0x10 ;  /* 0x0000001014147836 */ /* 0x000fe40000000000 */
[----:B------:R-:W-:Y:S01]  /*0d00*/  VIADD R25, R25, 0x10 ;  /* 0x0000001019197836 */ /* 0x000fe20000000000 */
[CC--:B--2---:R-:W-:Y:S02]  /*0d10*/  VIMNMX.U16x2 R8, PT, PT, R4.reuse, R6.reuse, !PT ;  /* 0x0000000604087248 */ /* 0x0c4fe40007fe0200 */
[----:B------:R-:W-:Y:S02]  /*0d20*/  VIMNMX.U16x2 R27, PT, PT, R4, R6, PT ;  /* 0x00000006041b7248 */ /* 0x000fe40003fe0200 */
[----:B------:R-:W-:-:S04]  /*0d30*/  PRMT R4, R8, 0x7610, R4 ;  /* 0x0000761008047816 */ /* 0x000fc80000000004 */
[----:B------:R-:W-:-:S04]  /*0d40*/  SEL R4, R27, R4, !P3 ;  /* 0x000000041b047207 */ /* 0x000fc80005800000 */
[CC--:B------:R-:W-:Y:S02]  /*0d50*/  VIMNMX.U16x2 R6, PT, PT, R4.reuse, R2.reuse, !PT ;  /* 0x0000000204067248 */ /* 0x0c0fe40007fe0200 */
[----:B------:R-:W-:Y:S02]  /*0d60*/  VIMNMX.U16x2 R27, PT, PT, R4, R2, PT ;  /* 0x00000002041b7248 */ /* 0x000fe40003fe0200 */
[----:B------:R-:W-:-:S04]  /*0d70*/  PRMT R2, R6, 0x7610, R2 ;  /* 0x0000761006027816 */ /* 0x000fc80000000002 */
[----:B------:R-:W-:-:S04]  /*0d80*/  SEL R2, R27, R2, !P3 ;  /* 0x000000021b027207 */ /* 0x000fc80005800000 */
[CC--:B----4-:R-:W-:Y:S02]  /*0d90*/  VIMNMX.U16x2 R4, PT, PT, R2.reuse, R0.reuse, !PT ;  /* 0x0000000002047248 */ /* 0x0d0fe40007fe0200 */
[----:B------:R-:W-:Y:S02]  /*0da0*/  VIMNMX.U16x2 R27, PT, PT, R2, R0, PT ;  /* 0x00000000021b7248 */ /* 0x000fe40003fe0200 */
[----:B------:R-:W-:-:S04]  /*0db0*/  PRMT R0, R4, 0x7610, R0 ;  /* 0x0000761004007816 */ /* 0x000fc80000000000 */
[----:B------:R-:W-:-:S04]  /*0dc0*/  SEL R0, R27, R0, !P3 ;  /* 0x000000001b007207 */ /* 0x000fc80005800000 */
[----:B------:R-:W-:Y:S01]  /*0dd0*/  PRMT R16, R0, 0x7610, R16 ;  /* 0x0000761000107816 */ /* 0x000fe20000000010 */
[----:B------:R-:W-:Y:S06]  /*0de0*/  @P4 BRA `(.L_x_2) ;  /* 0xfffffff400644947 */ /* 0x000fec000383ffff */
[----:B------:R-:W-:-:S07]  /*0df0*/  VIADD R24, R20, 0xfffffff9 ;  /* 0xfffffff914187836 */ /* 0x000fce0000000000 */
.L_x_1:
[----:B------:R-:W-:-:S13]  /*0e00*/  ISETP.NE.AND P3, PT, R17, RZ, PT ;  /* 0x000000ff1100720c */ /* 0x000fda0003f65270 */
[----:B------:R-:W-:Y:S05]  /*0e10*/  @!P3 BRA `(.L_x_3) ;  /* 0x0000000800e8b947 */ /* 0x000fea0003800000 */
[----:B------:R-:W-:Y:S01]  /*0e20*/  ISETP.NE.AND P3, PT, R15, RZ, PT ;  /* 0x000000ff0f00720c */ /* 0x000fe20003f65270 */
[----:B------:R-:W-:-:S12]  /*0e30*/  @!P0 BRA `(.L_x_4) ;  /* 0x0000000400648947 */ /* 0x000fd80003800000 */
[----:B------:R-:W0:Y:S01]  /*0e40*/  LDCU UR4, c[0x0][0x390] ;  /* 0x00007200ff0477ac */ /* 0x000e220008000800 */
[----:B------:R-:W-:Y:S01]  /*0e50*/  IMAD.IADD R0, R21, 0x1, R24 ;  /* 0x0000000115007824 */ /* 0x000fe200078e0218 */
[----:B------:R-:W1:Y:S04]  /*0e60*/  LDCU.64 UR12, c[0x0][0x380] ;  /* 0x00007000ff0c77ac */ /* 0x000e680008000a00 */
[----:B------:R-:W-:Y:S02]  /*0e70*/  VIMNMX R2, PT, PT, RZ, R0, !PT ;  /* 0x00000000ff027248 */ /* 0x000fe40007fe0100 */
[----:B------:R-:W-:Y:S02]  /*0e80*/  VIADDMNMX R4, R0, 0x1, RZ, !PT ;  /* 0x0000000100047846 */ /* 0x000fe400078001ff */
[----:B------:R-:W-:-:S02]  /*0e90*/  VIMNMX R2, PT, PT, R2, UR5, PT ;  /* 0x0000000502027c48 */ /* 0x000fc4000bfe0100 */
[----:B------:R-:W-:-:S03]  /*0ea0*/  VIMNMX R4, PT, PT, R4, UR5, PT ;  /* 0x0000000504047c48 */ /* 0x000fc6000bfe0100 */
[C---:B0-----:R-:W-:Y:S02]  /*0eb0*/  IMAD R2, R23.reuse, UR4, R2 ;  /* 0x0000000417027c24 */ /* 0x041fe4000f8e0202 */
[----:B------:R-:W-:-:S03]  /*0ec0*/  IMAD R4, R23, UR4, R4 ;  /* 0x0000000417047c24 */ /* 0x000fc6000f8e0204 */
[----:B-1----:R-:W-:-:S04]  /*0ed0*/  IADD3 R28, P4, PT, R2, UR12, RZ ;  /* 0x0000000c021c7c10 */ /* 0x002fc8000ff9e0ff */
[----:B------:R-:W-:Y:S02]  /*0ee0*/  LEA.HI.X.SX32 R29, R2, UR13, 0x1, P4 ;  /* 0x0000000d021d7c11 */ /* 0x000fe4000a0f0eff */
[----:B------:R-:W-:-:S03]  /*0ef0*/  VIADDMNMX R2, R0, 0x2, RZ, !PT ;  /* 0x0000000200027846 */ /* 0x000fc600078001ff */
[----:B------:R-:W2:Y:S01]  /*0f00*/  LDG.E.U8 R14, desc[UR8][R28.64] ;  /* 0x000000081c0e7981 */ /* 0x000ea2000c1e1100 */
[----:B------:R-:W-:Y:S02]  /*0f10*/  IADD3 R26, P4, PT, R4, UR12, RZ ;  /* 0x0000000c041a7c10 */ /* 0x000fe4000ff9e0ff */
[----:B------:R-:W-:Y:S02]  /*0f20*/  VIMNMX R2, PT, PT, R2, UR5, PT ;  /* 0x0000000502027c48 */ /* 0x000fe4000bfe0100 */
[----:B------:R-:W-:-:S03]  /*0f30*/  LEA.HI.X.SX32 R27, R4, UR13, 0x1, P4 ;  /* 0x0000000d041b7c11 */ /* 0x000fc6000a0f0eff */
[----:B------:R-:W-:Y:S01]  /*0f40*/  IMAD R2, R23, UR4, R2 ;  /* 0x0000000417027c24 */ /* 0x000fe2000f8e0202 */
[----:B------:R-:W-:Y:S01]  /*0f50*/  VIADDMNMX R4, R0, 0x3, RZ, !PT ;  /* 0x0000000300047846 */ /* 0x000fe200078001ff */
[----:B------:R0:W3:Y:S03]  /*0f60*/  LDG.E.U8 R12, desc[UR8][R26.64] ;  /* 0x000000081a0c7981 */ /* 0x0000e6000c1e1100 */
[----:B------:R-:W-:-:S05]  /*0f70*/  VIMNMX R4, PT, PT, R4, UR5, PT ;  /* 0x0000000504047c48 */ /* 0x000fca000bfe0100 */
[----:B------:R-:W-:Y:S01]  /*0f80*/  IMAD R4, R23, UR4, R4 ;  /* 0x0000000417047c24 */ /* 0x000fe2000f8e0204 */
[----:B0-----:R-:W-:-:S04]  /*0f90*/  IADD3 R26, P4, PT, R2, UR12, RZ ;  /* 0x0000000c021a7c10 */ /* 0x001fc8000ff9e0ff */
[----:B------:R-:W-:Y:S02]  /*0fa0*/  LEA.HI.X.SX32 R27, R2, UR13, 0x1, P4 ;  /* 0x0000000d021b7c11 */ /* 0x000fe4000a0f0eff */
[----:B------:R-:W-:-:S03]  /*0fb0*/  VIADDMNMX R2, R0, 0x4, RZ, !PT ;  /* 0x0000000400027846 */ /* 0x000fc600078001ff */
[----:B------:R0:W4:Y:S01]  /*0fc0*/  LDG.E.U8 R10, desc[UR8][R26.64] ;  /* 0x000000081a0a7981 */ /* 0x000122000c1e1100 */
[----:B------:R-:W-:Y:S02]  /*0fd0*/  IADD3 R28, P4, PT, R4, UR12, RZ ;  /* 0x0000000c041c7c10 */ /* 0x000fe4000ff9e0ff */
[----:B------:R-:W-:Y:S02]  /*0fe0*/  VIMNMX R2, PT, PT, R2, UR5, PT ;  /* 0x0000000502027c48 */ /* 0x000fe4000bfe0100 */
[----:B------:R-:W-:-:S03]  /*0ff0*/  LEA.HI.X.SX32 R29, R4, UR13, 0x1, P4 ;  /* 0x0000000d041d7c11 */ /* 0x000fc6000a0f0eff */
[----:B------:R-:W-:Y:S01]  /*1000*/  IMAD R2, R23, UR4, R2 ;  /* 0x0000000417027c24 */ /* 0x000fe2000f8e0202 */
[----:B------:R-:W-:Y:S01]  /*1010*/  VIADDMNMX R4, R0, 0x5, RZ, !PT ;  /* 0x0000000500047846 */ /* 0x000fe200078001ff */
[----:B------:R-:W5:Y:S03]  /*1020*/  LDG.E.U8 R8, desc[UR8][R28.64] ;  /* 0x000000081c087981 */ /* 0x000f66000c1e1100 */
[----:B0-----:R-:W-:Y:S02]  /*1030*/  IADD3 R26, P4, PT, R2, UR12, RZ ;  /* 0x0000000c021a7c10 */ /* 0x001fe4000ff9e0ff */
[----:B------:R-:W-:Y:S02]  /*1040*/  VIMNMX R4, PT, PT, R4, UR5, PT ;  /* 0x0000000504047c48 */ /* 0x000fe4000bfe0100 */
[----:B------:R-:W-:-:S03]  /*1050*/  LEA.HI.X.SX32 R27, R2, UR13, 0x1, P4 ;  /* 0x0000000d021b7c11 */ /* 0x000fc6000a0f0eff */
[----:B------:R-:W-:Y:S01]  /*1060*/  IMAD R4, R23, UR4, R4 ;  /* 0x0000000417047c24 */ /* 0x000fe2000f8e0204 */
[----:B------:R-:W-:Y:S01]  /*1070*/  VIADDMNMX R2, R0, 0x6, RZ, !PT ;  /* 0x0000000600027846 */ /* 0x000fe200078001ff */
[----:B------:R0:W5:Y:S03]  /*1080*/  LDG.E.U8 R6, desc[UR8][R26.64] ;  /* 0x000000081a067981 */ /* 0x000166000c1e1100 */
[----:B------:R-:W-:Y:S02]  /*1090*/  VIMNMX R2, PT, PT, R2, UR5, PT ;  /* 0x0000000502027c48 */ /* 0x000fe4000bfe0100 */
[----:B------:R-:W-:-:S03]  /*10a0*/  VIADDMNMX R0, R0, 0x7, RZ, !PT ;  /* 0x0000000700007846 */ /* 0x000fc600078001ff */
[----:B------:R-:W-:Y:S01]  /*10b0*/  IMAD R2, R23, UR4, R2 ;  /* 0x0000000417027c24 */ /* 0x000fe2000f8e0202 */
[----:B0-----:R-:W-:-:S04]  /*10c0*/  IADD3 R26, P4, PT, R4, UR12, RZ ;  /* 0x0000000c041a7c10 */ /* 0x001fc8000ff9e0ff */
[----:B------:R-:W-:Y:S02]  /*10d0*/  LEA.HI.X.SX32 R27, R4, UR13, 0x1, P4 ;  /* 0x0000000d041b7c11 */ /* 0x000fe4000a0f0eff */
[----:B------:R-:W-:-:S03]  /*10e0*/  IADD3 R28, P4, PT, R2, UR12, RZ ;  /* 0x0000000c021c7c10 */ /* 0x000fc6000ff9e0ff */
[----:B------:R0:W5:Y:S01]  /*10f0*/  LDG.E.U8 R4, desc[UR8][R26.64] ;  /* 0x000000081a047981 */ /* 0x000162000c1e1100 */
[----:B------:R-:W-:Y:S02]  /*1100*/  VIMNMX R0, PT, PT, R0, UR5, PT ;  /* 0x0000000500007c48 */ /* 0x000fe4000bfe0100 */
[----:B------:R-:W-:-:S03]  /*1110*/  LEA.HI.X.SX32 R29, R2, UR13, 0x1, P4 ;  /* 0x0000000d021d7c11 */ /* 0x000fc6000a0f0eff */
[----:B------:R-:W-:Y:S01]  /*1120*/  IMAD R0, R23, UR4, R0 ;  /* 0x0000000417007c24 */ /* 0x000fe2000f8e0200 */
[----:B------:R-:W1:Y:S01]  /*1130*/  LDCU.U8 UR4, c[0x0][0x39c] ;  /* 0x00007380ff0477ac */ /* 0x000e620008000000 */
[----:B------:R-:W5:Y:S03]  /*1140*/  LDG.E.U8 R2, desc[UR8][R28.64] ;  /* 0x000000081c027981 */ /* 0x000f66000c1e1100 */
[----:B0-----:R-:W-:-:S04]  /*1150*/  IADD3 R26, P4, PT, R0, UR12, RZ ;  /* 0x0000000c001a7c10 */ /* 0x001fc8000ff9e0ff */
[----:B------:R-:W-:-:S05]  /*1160*/  LEA.HI.X.SX32 R27, R0, UR13, 0x1, P4 ;  /* 0x0000000d001b7c11 */ /* 0x000fca000a0f0eff */
[----:B------:R-:W5:Y:S01]  /*1170*/  LDG.E.U8 R0, desc[UR8][R26.64] ;  /* 0x000000081a007981 */ /* 0x000f62000c1e1100 */
[----:B------:R-:W-:Y:S01]  /*1180*/  LOP3.LUT R16, R16, 0xff, RZ, 0xc0, !PT ;  /* 0x000000ff10107812 */ /* 0x000fe200078ec0ff */
[----:B------:R-:W-:Y:S01]  /*1190*/  VIADD R24, R24, 0x8 ;  /* 0x0000000818187836 */ /* 0x000fe20000000000 */
[----:B-1----:R-:W-:-:S06]  /*11a0*/  UPRMT UR4, UR4, 0x8880, URZ ;  /* 0x0000888004047896 */ /* 0x002fcc00080000ff */
[----:B------:R-:W-:Y:S02]  /*11b0*/  ISETP.NE.AND P4, PT, RZ, UR4, PT ;  /* 0x00000004ff007c0c */ /* 0x000fe4000bf85270 */
[CC--:B--2---:R-:W-:Y:S02]  /*11c0*/  VIMNMX.U16x2 R20, PT, PT, R16.reuse, R14.reuse, !PT ;  /* 0x0000000e10147248 */ /* 0x0c4fe40007fe0200 */
[----:B------:R-:W-:-:S04]  /*11d0*/  VIMNMX.U16x2 R14, PT, PT, R16, R14, PT ;  /* 0x0000000e100e7248 */ /* 0x000fc80003fe0200 */
[----:B------:R-:W-:-:S04]  /*11e0*/  PRMT R25, R14, 0x7610, R25 ;  /* 0x000076100e197816 */ /* 0x000fc80000000019 */
[----:B------:R-:W-:-:S04]  /*11f0*/  SEL R14, R25, R20, !P4 ;  /* 0x00000014190e7207 */ /* 0x000fc80006000000 */
[CC--:B---3--:R-:W-:Y:S02]  /*1200*/  VIMNMX.U16x2 R16, PT, PT, R14.reuse, R12.reuse, !PT ;  /* 0x0000000c0e107248 */ /* 0x0c8fe40007fe0200 */
[----:B------:R-:W-:Y:S02]  /*1210*/  VIMNMX.U16x2 R25, PT, PT, R14, R12, PT ;  /* 0x0000000c0e197248 */ /* 0x000fe40003fe0200 */
[----:B------:R-:W-:-:S04]  /*1220*/  PRMT R12, R16, 0x7610, R12 ;  /* 0x00007610100c7816 */ /* 0x000fc8000000000c */
[----:B------:R-:W-:-:S04]  /*1230*/  SEL R12, R25, R12, !P4 ;  /* 0x0000000c190c7207 */ /* 0x000fc80006000000 */
[CC--:B----4-:R-:W-:Y:S02]  /*1240*/  VIMNMX.U16x2 R14, PT, PT, R12.reuse, R10.reuse, !PT ;  /* 0x0000000a0c0e7248 */ /* 0x0d0fe40007fe0200 */
[----:B------:R-:W-:Y:S02]  /*1250*/  VIMNMX.U16x2 R25, PT, PT, R12, R10, PT ;  /* 0x0000000a0c197248 */ /* 0x000fe40003fe0200 */
[----:B------:R-:W-:-:S04]  /*1260*/  PRMT R10, R14, 0x7610, R10 ;  /* 0x000076100e0a7816 */ /* 0x000fc8000000000a */
[----:B------:R-:W-:-:S04]  /*1270*/  SEL R10, R25, R10, !P4 ;  /* 0x0000000a190a7207 */ /* 0x000fc80006000000 */
[CC--:B-----5:R-:W-:Y:S02]  /*1280*/  VIMNMX.U16x2 R12, PT, PT, R10.reuse, R8.reuse, !PT ;  /* 0x000000080a0c7248 */ /* 0x0e0fe40007fe0200 */
[----:B------:R-:W-:Y:S02]  /*1290*/  VIMNMX.U16x2 R25, PT, PT, R10, R8, PT ;  /* 0x000000080a197248 */ /* 0x000fe40003fe0200 */
        /* <DEDUP_REMOVED lines=18> */
[----:B------:R-:W-:-:S07]  /*13c0*/  PRMT R16, R0, 0x7610, R16 ;  /* 0x0000761000107816 */ /* 0x000fce0000000010 */
.L_x_4:
        /* <DEDUP_REMOVED lines=15> */
[----:B------:R0:W2:Y:S01]  /*14c0*/  LDG.E.U8 R6, desc[UR8][R26.64] ;  /* 0x000000081a067981 */ /* 0x0000a2000c1e1100 */
[----:B------:R-:W-:Y:S02]  /*14d0*/  VIMNMX R2, PT, PT, R2, UR5, PT ;  /* 0x0000000502027c48 */ /* 0x000fe4000bfe0100 */
[----:B------:R-:W-:-:S03]  /*14e0*/  VIADDMNMX R0, R0, 0x3, RZ, !PT ;  /* 0x0000000300007846 */ /* 0x000fc600078001ff */
[----:B------:R-:W-:Y:S01]  /*14f0*/  IMAD R2, R23, UR4, R2 ;  /* 0x0000000417027c24 */ /* 0x000fe2000f8e0202 */
[----:B0-----:R-:W-:-:S04]  /*1500*/  IADD3 R26, P4, PT, R4, UR12, RZ ;  /* 0x0000000c041a7c10 */ /* 0x001fc8000ff9e0ff */
[----:B------:R-:W-:Y:S02]  /*1510*/  LEA.HI.X.SX32 R27, R4, UR13, 0x1, P4 ;  /* 0x0000000d041b7c11 */ /* 0x000fe4000a0f0eff */
[----:B------:R-:W-:-:S03]  /*1520*/  IADD3 R28, P4, PT, R2, UR12, RZ ;  /* 0x0000000c021c7c10 */ /* 0x000fc6000ff9e0ff */
[----:B------:R0:W3:Y:S01]  /*1530*/  LDG.E.U8 R4, desc[UR8][R26.64] ;  /* 0x000000081a047981 */ /* 0x0000e2000c1e1100 */
[----:B------:R-:W-:Y:S02]  /*1540*/  VIMNMX R0, PT, PT, R0, UR5, PT ;  /* 0x0000000500007c48 */ /* 0x000fe4000bfe0100 */
[----:B------:R-:W-:-:S03]  /*1550*/  LEA.HI.X.SX32 R29, R2, UR13, 0x1, P4 ;  /* 0x0000000d021d7c11 */ /* 0x000fc6000a0f0eff */
[----:B------:R-:W-:Y:S01]  /*1560*/  IMAD R0, R23, UR4, R0 ;  /* 0x0000000417007c24 */ /* 0x000fe2000f8e0200 */
[----:B------:R-:W1:Y:S01]  /*1570*/  LDCU.U8 UR4, c[0x0][0x39c] ;  /* 0x00007380ff0477ac */ /* 0x000e620008000000 */
[----:B------:R-:W4:Y:S03]  /*1580*/  LDG.E.U8 R2, desc[UR8][R28.64] ;  /* 0x000000081c027981 */ /* 0x000f26000c1e1100 */
        /* <DEDUP_REMOVED lines=8> */
[----:B------:R-:W-:Y:S02]  /*1610*/  VIMNMX.U16x2 R25, PT, PT, R16, R6, PT ;  /* 0x0000000610197248 */ /* 0x000fe40003fe0200 */
        /* <DEDUP_REMOVED lines=14> */
[----:B------:R-:W-:-:S07]  /*1700*/  PRMT R16, R0, 0x7610, R16 ;  /* 0x0000761000107816 */ /* 0x000fce0000000010 */
.L_x_5:
[----:B------:R-:W-:Y:S05]  /*1710*/  @!P3 BRA `(.L_x_3) ;  /* 0x0000000000a8b947 */ /* 0x000fea0003800000 */
[----:B------:R-:W0:Y:S01]  /*1720*/  LDCU UR7, c[0x0][0x390] ;  /* 0x00007200ff0777ac */ /* 0x000e220008000800 */
[----:B------:R-:W-:Y:S01]  /*1730*/  IMAD.IADD R2, R21, 0x1, R24 ;  /* 0x0000000115027824 */ /* 0x000fe200078e0218 */
[----:B------:R-:W1:Y:S04]  /*1740*/  LDCU.64 UR12, c[0x0][0x380] ;  /* 0x00007000ff0c77ac */ /* 0x000e680008000a00 */
[----:B------:R-:W-:Y:S01]  /*1750*/  VIMNMX R0, PT, PT, RZ, R2, !PT ;  /* 0x00000002ff007248 */ /* 0x000fe20007fe0100 */
[----:B------:R-:W2:Y:S03]  /*1760*/  LDCU.U8 UR4, c[0x0][0x39c] ;  /* 0x00007380ff0477ac */ /* 0x000ea60008000000 */
[----:B------:R-:W-:-:S05]  /*1770*/  VIMNMX R0, PT, PT, R0, UR5, PT ;  /* 0x0000000500007c48 */ /* 0x000fca000bfe0100 */
[----:B0-----:R-:W-:-:S05]  /*1780*/  IMAD R0, R23, UR7, R0 ;  /* 0x0000000717007c24 */ /* 0x001fca000f8e0200 */
[----:B-1----:R-:W-:-:S04]  /*1790*/  IADD3 R24, P3, PT, R0, UR12, RZ ;  /* 0x0000000c00187c10 */ /* 0x002fc8000ff7e0ff */
[----:B------:R-:W-:-:S05]  /*17a0*/  LEA.HI.X.SX32 R25, R0, UR13, 0x1, P3 ;  /* 0x0000000d00197c11 */ /* 0x000fca00098f0eff */
[----:B------:R-:W3:Y:S01]  /*17b0*/  LDG.E.U8 R0, desc[UR8][R24.64] ;  /* 0x0000000818007981 */ /* 0x000ee2000c1e1100 */
[----:B------:R-:W-:Y:S01]  /*17c0*/  LOP3.LUT R16, R16, 0xff, RZ, 0xc0, !PT ;  /* 0x000000ff10107812 */ /* 0x000fe200078ec0ff */
[----:B--2---:R-:W-:Y:S01]  /*17d0*/  UPRMT UR4, UR4, 0x8880, URZ ;  /* 0x0000888004047896 */ /* 0x004fe200080000ff */
[----:B------:R-:W-:-:S05]  /*17e0*/  ISETP.NE.AND P4, PT, R11, 0x1, PT ;  /* 0x000000010b00780c */ /* 0x000fca0003f85270 */
[----:B------:R-:W-:Y:S02]  /*17f0*/  ISETP.NE.AND P3, PT, RZ, UR4, PT ;  /* 0x00000004ff007c0c */ /* 0x000fe4000bf65270 */
[CC--:B---3--:R-:W-:Y:S02]  /*1800*/  VIMNMX.U16x2 R4, PT, PT, R16.reuse, R0.reuse, !PT ;  /* 0x0000000010047248 */ /* 0x0c8fe40007fe0200 */
[----:B------:R-:W-:Y:S02]  /*1810*/  VIMNMX.U16x2 R27, PT, PT, R16, R0, PT ;  /* 0x00000000101b7248 */ /* 0x000fe40003fe0200 */
[----:B------:R-:W-:-:S04]  /*1820*/  PRMT R0, R4, 0x7610, R0 ;  /* 0x0000761004007816 */ /* 0x000fc80000000000 */
[----:B------:R-:W-:-:S04]  /*1830*/  SEL R0, R27, R0, !P3 ;  /* 0x000000001b007207 */ /* 0x000fc80005800000 */
[----:B------:R-:W-:Y:S01]  /*1840*/  PRMT R16, R0, 0x7610, R16 ;  /* 0x0000761000107816 */ /* 0x000fe20000000010 */
[----:B------:R-:W-:Y:S06]  /*1850*/  @!P4 BRA `(.L_x_3) ;  /* 0x000000000058c947 */ /* 0x000fec0003800000 */
[----:B------:R-:W-:Y:S02]  /*1860*/  VIADDMNMX R0, R2, 0x1, RZ, !PT ;  /* 0x0000000102007846 */ /* 0x000fe400078001ff */
[----:B------:R-:W-:Y:S02]  /*1870*/  ISETP.NE.AND P4, PT, R11, 0x2, PT ;  /* 0x000000020b00780c */ /* 0x000fe40003f85270 */
[----:B------:R-:W-:-:S05]  /*1880*/  VIMNMX R0, PT, PT, R0, UR5, PT ;  /* 0x0000000500007c48 */ /* 0x000fca000bfe0100 */
[----:B------:R-:W-:-:S05]  /*1890*/  IMAD R0, R23, UR7, R0 ;  /* 0x0000000717007c24 */ /* 0x000fca000f8e0200 */
[----:B------:R-:W-:Y:S02]  /*18a0*/  IADD3 R26, P5, PT, R0, UR12, RZ ;  /* 0x0000000c001a7c10 */ /* 0x000fe4000ffbe0ff */
[----:B------:R-:W-:Y:S02]  /*18b0*/  @P4 VIADDMNMX R2, R2, 0x2, RZ, !PT ;  /* 0x0000000202024846 */ /* 0x000fe400078001ff */
[----:B------:R-:W-:Y:S02]  /*18c0*/  LEA.HI.X.SX32 R27, R0, UR13, 0x1, P5 ;  /* 0x0000000d001b7c11 */ /* 0x000fe4000a8f0eff */
[----:B------:R-:W-:-:S03]  /*18d0*/  @P4 VIMNMX R2, PT, PT, R2, UR5, PT ;  /* 0x0000000502024c48 */ /* 0x000fc6000bfe0100 */
[----:B------:R-:W2:Y:S02]  /*18e0*/  LDG.E.U8 R0, desc[UR8][R26.64] ;  /* 0x000000081a007981 */ /* 0x000ea4000c1e1100 */
[----:B------:R-:W-:-:S05]  /*18f0*/  @P4 IMAD R2, R23, UR7, R2 ;  /* 0x0000000717024c24 */ /* 0x000fca000f8e0202 */
[----:B------:R-:W-:-:S04]  /*1900*/  @P4 IADD3 R24, P5, PT, R2, UR12, RZ ;  /* 0x0000000c02184c10 */ /* 0x000fc8000ffbe0ff */
[----:B------:R-:W-:-:S05]  /*1910*/  @P4 LEA.HI.X.SX32 R25, R2, UR13, 0x1, P5 ;  /* 0x0000000d02194c11 */ /* 0x000fca000a8f0eff */
[----:B------:R-:W3:Y:S01]  /*1920*/  @P4 LDG.E.U8 R2, desc[UR8][R24.64] ;  /* 0x0000000818024981 */ /* 0x000ee2000c1e1100 */
[CC--:B--2---:R-:W-:Y:S02]  /*1930*/  VIMNMX.U16x2 R4, PT, PT, R16.reuse, R0.reuse, !PT ;  /* 0x0000000010047248 */ /* 0x0c4fe40007fe0200 */
[----:B------:R-:W-:Y:S02]  /*1940*/  VIMNMX.U16x2 R23, PT, PT, R16, R0, PT ;  /* 0x0000000010177248 */ /* 0x000fe40003fe0200 */
[----:B------:R-:W-:-:S04]  /*1950*/  PRMT R0, R4, 0x7610, R0 ;  /* 0x0000761004007816 */ /* 0x000fc80000000000 */
[----:B------:R-:W-:-:S04]  /*1960*/  SEL R0, R23, R0, !P3 ;  /* 0x0000000017007207 */ /* 0x000fc80005800000 */
[----:B------:R-:W-:-:S04]  /*1970*/  PRMT R16, R0, 0x7610, R16 ;  /* 0x0000761000107816 */ /* 0x000fc80000000010 */
[CC--:B---3--:R-:W-:Y:S02]  /*1980*/  @P4 VIMNMX.U16x2 R0, PT, PT, R16.reuse, R2.reuse, !PT ;  /* 0x0000000210004248 */ /* 0x0c8fe40007fe0200 */
[----:B------:R-:W-:-:S04]  /*1990*/  @P4 VIMNMX.U16x2 R23, PT, PT, R16, R2, PT ;  /* 0x0000000210174248 */ /* 0x000fc80003fe0200 */
[----:B------:R-:W-:-:S04]  /*19a0*/  @P4 SEL R0, R23, R0, !P3 ;  /* 0x0000000017004207 */ /* 0x000fc80005800000 */
[----:B------:R-:W-:-:S07]  /*19b0*/  @P4 PRMT R16, R0, 0x7610, R16 ;  /* 0x0000761000104816 */ /* 0x000fce0000000010 */
.L_x_3:
[----:B------:R-:W-:Y:S05]  /*19c0*/  @P2 BRA `(.L_x_6) ;  /* 0xffffffe800342947 */ /* 0x000fea000383ffff */
.L_x_0:
[----:B------:R-:W0:Y:S01]  /*19d0*/  LDCU UR6, c[0x0][0x390] ;  /* 0x00007200ff0677ac */ /* 0x000e220008000800 */
[----:B------:R-:W1:Y:S01]  /*19e0*/  LDCU.64 UR4, c[0x0][0x388] ;  /* 0x00007100ff0477ac */ /* 0x000e620008000a00 */
[----:B0-----:R-:W-:-:S05]  /*19f0*/  IMAD R21, R22, UR6, R21 ;  /* 0x0000000616157c24 */ /* 0x001fca000f8e0215 */
[----:B-1----:R-:W-:-:S04]  /*1a00*/  IADD3 R2, P0, PT, R21, UR4, RZ ;  /* 0x0000000415027c10 */ /* 0x002fc8000ff1e0ff */
[----:B------:R-:W-:-:S05]  /*1a10*/  LEA.HI.X.SX32 R3, R21, UR5, 0x1, P0 ;  /* 0x0000000515037c11 */ /* 0x000fca00080f0eff */
[----:B------:R-:W-:Y:S01]  /*1a20*/  STG.E.U8 desc[UR8][R2.64], R16 ;  /* 0x0000001002007986 */ /* 0x000fe2000c101108 */
[----:B------:R-:W-:Y:S05]  /*1a30*/  EXIT ;  /* 0x000000000000794d */ /* 0x000fea0003800000 */
.L_x_7:
[----:B------:R-:W-:-:S00]  /*1a40*/  BRA `(.L_x_7) ;  /* 0xfffffffc00fc7947 */ /* 0x000fc0000383ffff */
[----:B------:R-:W-:-:S00]  /*1a50*/  NOP ;  /* 0x0000000000007918 */ /* 0x000fc00000000000 */
        /* <DEDUP_REMOVED lines=10> */
.L_x_8:


//--------------------- .nv.shared.reserved.0     --------------------------
	.section	.nv.shared.reserved.0,"aw",@nobits
	.weak		__nv_reservedSMEM_offset_0_alias
	.size		__nv_reservedSMEM_offset_0_alias, 0, 64
	.other		__nv_reservedSMEM_offset_0_alias,@"STO_CUDA_RESERVED_SHARED STV_DEFAULT"
__nv_reservedSMEM_offset_0_alias:
	.zero		0
	.zero		64


//--------------------- .nv.constant0._Z17morphology_kernelPKhPhiiib --------------------------
	.section	.nv.constant0._Z17morphology_kernelPKhPhiiib,"a",@progbits
	.sectionflags	@""
	.align	4
.nv.constant0._Z17morphology_kernelPKhPhiiib:
	.zero		925


//--------------------- SYMBOLS --------------------------

	.type		.nv.reservedSmem.offset0,@object
	.size		.nv.reservedSmem.offset0,0x4
